	.target	sm_100a

	.elftype	@"ET_EXEC"


//--------------------- .note.nv.tkinfo           --------------------------
	.section	.note.nv.tkinfo,"",@"SHT_NOTE"
	.sectionflags	@"SHF_NOTE_NV_TKINFO"
	.tkinfo
        /*0018*/ 	.word	0x00000002
        /*0030*/ 	.string	""
        /*0030*/ 	.string	"ptxas"
        /*0030*/ 	.string	"Cuda compilation tools, release 13.0, V13.0.88"
        /*0030*/ 	.string	"Build cuda_13.0.r13.0/compiler.36424714_0"
        /*0030*/ 	.string	"-arch sm_100a -m 64 "



//--------------------- .note.nv.cuinfo           --------------------------
	.section	.note.nv.cuinfo,"",@"SHT_NOTE"
	.sectionflags	@"SHF_NOTE_NV_CUINFO"
        /*0018*/ 	.short	0x0002
        /*001a*/ 	.short	0x0064
        /*001c*/ 	.short	0x0082
	.zero		2


//--------------------- .nv.info                  --------------------------
	.section	.nv.info,"",@"SHT_CUDA_INFO"
	.align	4


	//----- nvinfo : EIATTR_REGCOUNT
	.align		4
        /*0000*/ 	.byte	0x04, 0x2f
        /*0002*/ 	.short	(.L_19 - .L_18)
	.align		4
.L_18:
        /*0004*/ 	.word	index@(_ZN7cutlass13device_kernelINS_4conv6kernel13ConvUniversalINS1_16ConvProblemShapeILNS1_8OperatorE0ELi2EEENS1_10collective14CollectiveConvINS1_47MainloopSm100TmaUmmaWarpSpecializedImplicitGemmILS5_0ELi16ELi2ELi1ELi2EN4cute5tupleIJNSA_1CILi1EEESD_SD_EEEEENSB_IJNSC_ILi128EEENSC_ILi64EEENSB_IJNSC_ILi32EEEEEEEEENS_6half_tESL_NSA_8TiledMMAINSA_8MMA_AtomIJNSA_20SM100_MMA_F16BF16_SSISL_SL_fLi128ELi64ELNSA_4UMMA5MajorE0ELSQ_0ELNSP_7ScaleInE0ELSR_0EEEEEENSA_6LayoutISE_NSB_IJNSC_ILi0EEESV_SV_EEEEENSB_IJNSA_10UnderscoreESY_SY_EEEEENS7_6detail27Sm100ImplicitGemmTileTraitsINSA_20SM90_TMA_LOAD_IM2COLENSA_14ComposedLayoutINSA_7SwizzleILi2ELi4ELi3EEENSA_18smem_ptr_flag_bitsILi16EEENSU_INSB_IJNSC_ILi8EEESI_EEENSB_IJSI_SD_EEEEEEEvEENS12_INSA_13SM90_TMA_LOADES1D_vEEEENS_8epilogue10collective18CollectiveEpilogueINS1I_23Sm100TmaWarpSpecializedILi3ELi2ELi32ELb1ELb0EEEJSK_NSB_IJNSU_ISG_SD_EENSU_ISI_SD_EEEEESL_NSB_IJNSB_IJlllEEESD_SV_EEESL_S1R_NS1I_6fusion15FusionCallbacksIS1M_NS1S_17LinearCombinationISL_fSL_fLNS_15FloatRoundStyleE2EEESK_S1P_JEEENSA_5SM1004TMEM4LOAD26SM100_TMEM_LOAD_32dp32b32xES13_S1D_NSA_39AutoVectorizingCopyWithAssumedAlignmentILi128EEENSA_21SM90_TMA_STORE_IM2COLES1D_S23_S23_EEEvvEEEEvNT_6ParamsE)
        /*0008*/ 	.word	0x00000078


	//----- nvinfo : EIATTR_FRAME_SIZE
	.align		4
.L_19:
        /*000c*/ 	.byte	0x04, 0x11
        /*000e*/ 	.short	(.L_21 - .L_20)
	.align		4
.L_20:
        /*0010*/ 	.word	index@($__internal_2_$__cuda_sm10x_tcgen05_guardrail_trap_unallocated_columns_being_dealloced)
        /*0014*/ 	.word	0x00000008


	//----- nvinfo : EIATTR_FRAME_SIZE
	.align		4
.L_21:
        /*0018*/ 	.byte	0x04, 0x11
        /*001a*/ 	.short	(.L_23 - .L_22)
	.align		4
.L_22:
        /*001c*/ 	.word	index@($__internal_1_$__cuda_sm10x_tcgen05_guardrail_trap_phase_invalid_during_alloc)
        /*0020*/ 	.word	0x00000008


	//----- nvinfo : EIATTR_FRAME_SIZE
	.align		4
.L_23:
        /*0024*/ 	.byte	0x04, 0x11
        /*0026*/ 	.short	(.L_25 - .L_24)
	.align		4
.L_24:
        /*0028*/ 	.word	index@($__internal_0_$__cuda_sm10x_tcgen05_guardrail_trap_col_being_dealloced_not_returned_by_alloc)
        /*002c*/ 	.word	0x00000008


	//----- nvinfo : EIATTR_FRAME_SIZE
	.align		4
.L_25:
        /*0030*/ 	.byte	0x04, 0x11
        /*0032*/ 	.short	(.L_27 - .L_26)
	.align		4
.L_26:
        /*0034*/ 	.word	index@(_ZN7cutlass13device_kernelINS_4conv6kernel13ConvUniversalINS1_16ConvProblemShapeILNS1_8OperatorE0ELi2EEENS1_10collective14CollectiveConvINS1_47MainloopSm100TmaUmmaWarpSpecializedImplicitGemmILS5_0ELi16ELi2ELi1ELi2EN4cute5tupleIJNSA_1CILi1EEESD_SD_EEEEENSB_IJNSC_ILi128EEENSC_ILi64EEENSB_IJNSC_ILi32EEEEEEEEENS_6half_tESL_NSA_8TiledMMAINSA_8MMA_AtomIJNSA_20SM100_MMA_F16BF16_SSISL_SL_fLi128ELi64ELNSA_4UMMA5MajorE0ELSQ_0ELNSP_7ScaleInE0ELSR_0EEEEEENSA_6LayoutISE_NSB_IJNSC_ILi0EEESV_SV_EEEEENSB_IJNSA_10UnderscoreESY_SY_EEEEENS7_6detail27Sm100ImplicitGemmTileTraitsINSA_20SM90_TMA_LOAD_IM2COLENSA_14ComposedLayoutINSA_7SwizzleILi2ELi4ELi3EEENSA_18smem_ptr_flag_bitsILi16EEENSU_INSB_IJNSC_ILi8EEESI_EEENSB_IJSI_SD_EEEEEEEvEENS12_INSA_13SM90_TMA_LOADES1D_vEEEENS_8epilogue10collective18CollectiveEpilogueINS1I_23Sm100TmaWarpSpecializedILi3ELi2ELi32ELb1ELb0EEEJSK_NSB_IJNSU_ISG_SD_EENSU_ISI_SD_EEEEESL_NSB_IJNSB_IJlllEEESD_SV_EEESL_S1R_NS1I_6fusion15FusionCallbacksIS1M_NS1S_17LinearCombinationISL_fSL_fLNS_15FloatRoundStyleE2EEESK_S1P_JEEENSA_5SM1004TMEM4LOAD26SM100_TMEM_LOAD_32dp32b32xES13_S1D_NSA_39AutoVectorizingCopyWithAssumedAlignmentILi128EEENSA_21SM90_TMA_STORE_IM2COLES1D_S23_S23_EEEvvEEEEvNT_6ParamsE)
        /*0038*/ 	.word	0x00000008


	//----- nvinfo : EIATTR_MIN_STACK_SIZE
	.align		4
.L_27:
        /*003c*/ 	.byte	0x04, 0x12
        /*003e*/ 	.short	(.L_29 - .L_28)
	.align		4
.L_28:
        /*0040*/ 	.word	index@(_ZN7cutlass13device_kernelINS_4conv6kernel13ConvUniversalINS1_16ConvProblemShapeILNS1_8OperatorE0ELi2EEENS1_10collective14CollectiveConvINS1_47MainloopSm100TmaUmmaWarpSpecializedImplicitGemmILS5_0ELi16ELi2ELi1ELi2EN4cute5tupleIJNSA_1CILi1EEESD_SD_EEEEENSB_IJNSC_ILi128EEENSC_ILi64EEENSB_IJNSC_ILi32EEEEEEEEENS_6half_tESL_NSA_8TiledMMAINSA_8MMA_AtomIJNSA_20SM100_MMA_F16BF16_SSISL_SL_fLi128ELi64ELNSA_4UMMA5MajorE0ELSQ_0ELNSP_7ScaleInE0ELSR_0EEEEEENSA_6LayoutISE_NSB_IJNSC_ILi0EEESV_SV_EEEEENSB_IJNSA_10UnderscoreESY_SY_EEEEENS7_6detail27Sm100ImplicitGemmTileTraitsINSA_20SM90_TMA_LOAD_IM2COLENSA_14ComposedLayoutINSA_7SwizzleILi2ELi4ELi3EEENSA_18smem_ptr_flag_bitsILi16EEENSU_INSB_IJNSC_ILi8EEESI_EEENSB_IJSI_SD_EEEEEEEvEENS12_INSA_13SM90_TMA_LOADES1D_vEEEENS_8epilogue10collective18CollectiveEpilogueINS1I_23Sm100TmaWarpSpecializedILi3ELi2ELi32ELb1ELb0EEEJSK_NSB_IJNSU_ISG_SD_EENSU_ISI_SD_EEEEESL_NSB_IJNSB_IJlllEEESD_SV_EEESL_S1R_NS1I_6fusion15FusionCallbacksIS1M_NS1S_17LinearCombinationISL_fSL_fLNS_15FloatRoundStyleE2EEESK_S1P_JEEENSA_5SM1004TMEM4LOAD26SM100_TMEM_LOAD_32dp32b32xES13_S1D_NSA_39AutoVectorizingCopyWithAssumedAlignmentILi128EEENSA_21SM90_TMA_STORE_IM2COLES1D_S23_S23_EEEvvEEEEvNT_6ParamsE)
        /*0044*/ 	.word	0x00000008
.L_29:


//--------------------- .nv.compat                --------------------------
	.section	.nv.compat,"",@"SHT_CUDA_COMPAT_INFO"
	.align	4
        /*0000*/ 	.byte	0x02, 0x09, 0x01, 0x00, 0x02, 0x02, 0x02, 0x00, 0x02, 0x05, 0x05, 0x00, 0x03, 0x07, 0x01, 0x01
        /*0010*/ 	.byte	0x02, 0x03, 0x01, 0x00, 0x02, 0x06, 0x01, 0x00, 0x04, 0x0b, 0x08, 0x00, 0x09, 0x00, 0x00, 0x00
        /*0020*/ 	.byte	0x00, 0x00, 0x00, 0x00


//--------------------- .nv.info._ZN7cutlass13device_kernelINS_4conv6kernel13ConvUniversalINS1_16ConvProblemShapeILNS1_8OperatorE0ELi2EEENS1_10collective14CollectiveConvINS1_47MainloopSm100TmaUmmaWarpSpecializedImplicitGemmILS5_0ELi16ELi2ELi1ELi2EN4cute5tupleIJNSA_1CILi1EEESD_SD_EEEEENSB_IJNSC_ILi128EEENSC_ILi64EEENSB_IJNSC_ILi32EEEEEEEEENS_6half_tESL_NSA_8TiledMMAINSA_8MMA_AtomIJNSA_20SM100_MMA_F16BF16_SSISL_SL_fLi128ELi64ELNSA_4UMMA5MajorE0ELSQ_0ELNSP_7ScaleInE0ELSR_0EEEEEENSA_6LayoutISE_NSB_IJNSC_ILi0EEESV_SV_EEEEENSB_IJNSA_10UnderscoreESY_SY_EEEEENS7_6detail27Sm100ImplicitGemmTileTraitsINSA_20SM90_TMA_LOAD_IM2COLENSA_14ComposedLayoutINSA_7SwizzleILi2ELi4ELi3EEENSA_18smem_ptr_flag_bitsILi16EEENSU_INSB_IJNSC_ILi8EEESI_EEENSB_IJSI_SD_EEEEEEEvEENS12_INSA_13SM90_TMA_LOADES1D_vEEEENS_8epilogue10collective18CollectiveEpilogueINS1I_23Sm100TmaWarpSpecializedILi3ELi2ELi32ELb1ELb0EEEJSK_NSB_IJNSU_ISG_SD_EENSU_ISI_SD_EEEEESL_NSB_IJNSB_IJlllEEESD_SV_EEESL_S1R_NS1I_6fusion15FusionCallbacksIS1M_NS1S_17LinearCombinationISL_fSL_fLNS_15FloatRoundStyleE2EEESK_S1P_JEEENSA_5SM1004TMEM4LOAD26SM100_TMEM_LOAD_32dp32b32xES13_S1D_NSA_39AutoVectorizingCopyWithAssumedAlignmentILi128EEENSA_21SM90_TMA_STORE_IM2COLES1D_S23_S23_EEEvvEEEEvNT_6ParamsE --------------------------
	.section	.nv.info._ZN7cutlass13device_kernelINS_4conv6kernel13ConvUniversalINS1_16ConvProblemShapeILNS1_8OperatorE0ELi2EEENS1_10collective14CollectiveConvINS1_47MainloopSm100TmaUmmaWarpSpecializedImplicitGemmILS5_0ELi16ELi2ELi1ELi2EN4cute5tupleIJNSA_1CILi1EEESD_SD_EEEEENSB_IJNSC_ILi128EEENSC_ILi64EEENSB_IJNSC_ILi32EEEEEEEEENS_6half_tESL_NSA_8TiledMMAINSA_8MMA_AtomIJNSA_20SM100_MMA_F16BF16_SSISL_SL_fLi128ELi64ELNSA_4UMMA5MajorE0ELSQ_0ELNSP_7ScaleInE0ELSR_0EEEEEENSA_6LayoutISE_NSB_IJNSC_ILi0EEESV_SV_EEEEENSB_IJNSA_10UnderscoreESY_SY_EEEEENS7_6detail27Sm100ImplicitGemmTileTraitsINSA_20SM90_TMA_LOAD_IM2COLENSA_14ComposedLayoutINSA_7SwizzleILi2ELi4ELi3EEENSA_18smem_ptr_flag_bitsILi16EEENSU_INSB_IJNSC_ILi8EEESI_EEENSB_IJSI_SD_EEEEEEEvEENS12_INSA_13SM90_TMA_LOADES1D_vEEEENS_8epilogue10collective18CollectiveEpilogueINS1I_23Sm100TmaWarpSpecializedILi3ELi2ELi32ELb1ELb0EEEJSK_NSB_IJNSU_ISG_SD_EENSU_ISI_SD_EEEEESL_NSB_IJNSB_IJlllEEESD_SV_EEESL_S1R_NS1I_6fusion15FusionCallbacksIS1M_NS1S_17LinearCombinationISL_fSL_fLNS_15FloatRoundStyleE2EEESK_S1P_JEEENSA_5SM1004TMEM4LOAD26SM100_TMEM_LOAD_32dp32b32xES13_S1D_NSA_39AutoVectorizingCopyWithAssumedAlignmentILi128EEENSA_21SM90_TMA_STORE_IM2COLES1D_S23_S23_EEEvvEEEEvNT_6ParamsE,"",@"SHT_CUDA_INFO"
	.sectionflags	@""
	.align	4


	//----- nvinfo : EIATTR_CUDA_API_VERSION
	.align		4
        /*0000*/ 	.byte	0x04, 0x37
        /*0002*/ 	.short	(.L_31 - .L_30)
.L_30:
        /*0004*/ 	.word	0x00000082


	//----- nvinfo : EIATTR_KPARAM_INFO
	.align		4
.L_31:
        /*0008*/ 	.byte	0x04, 0x17
        /*000a*/ 	.short	(.L_33 - .L_32)
.L_32:
        /*000c*/ 	.word	0x00000000
        /*0010*/ 	.short	0x0000
        /*0012*/ 	.short	0x0000
        /*0014*/ 	.byte	0x00, 0xf0, 0x01, 0x20


	//----- nvinfo : EIATTR_AT_ENTRY_FRAGMENTS
	.align		4
.L_33:
        /*0018*/ 	.byte	0x04, 0x4f
        /*001a*/ 	.short	(.L_35 - .L_34)


	//   ....[0]....
.L_34:
        /*001c*/ 	.word	0x00000006


	//----- nvinfo : EIATTR_RESERVED_SMEM_USED
	.align		4
.L_35:
        /*0020*/ 	.byte	0x01, 0x41
	.zero		2


	//----- nvinfo : EIATTR_SPARSE_MMA_MASK
	.align		4
        /*0024*/ 	.byte	0x03, 0x50
        /*0026*/ 	.short	0x0000


	//----- nvinfo : EIATTR_TCGEN05_1CTA_USED
	.align		4
        /*0028*/ 	.byte	0x01, 0x51
	.zero		2


	//----- nvinfo : EIATTR_MAXREG_COUNT
	.align		4
        /*002c*/ 	.byte	0x03, 0x1b
        /*002e*/ 	.short	0x00ff


	//----- nvinfo : EIATTR_NUM_BARRIERS
	.align		4
        /*0030*/ 	.byte	0x02, 0x4c
        /*0032*/ 	.byte	0x07
	.zero		1


	//----- nvinfo : EIATTR_EXTERNS
	.align		4
        /*0034*/ 	.byte	0x04, 0x0f
        /*0036*/ 	.short	(.L_37 - .L_36)


	//   ....[0]....
	.align		4
.L_36:
        /*0038*/ 	.word	index@(__assertfail)


	//----- nvinfo : EIATTR_MERCURY_ISA_VERSION
	.align		4
.L_37:
        /*003c*/ 	.byte	0x03, 0x5f
        /*003e*/ 	.short	0x0101


	//----- nvinfo : EIATTR_INT_WARP_WIDE_INSTR_OFFSETS
	.align		4
        /*0040*/ 	.byte	0x04, 0x31
        /*0042*/ 	.short	(.L_39 - .L_38)


	//   ....[0]....
.L_38:
        /*0044*/ 	.word	0x000040f0


	//   ....[1]....
        /*0048*/ 	.word	0x00004110


	//   ....[2]....
        /*004c*/ 	.word	0x00004140


	//   ....[3]....
        /*0050*/ 	.word	0x00004ba0


	//   ....[4]....
        /*0054*/ 	.word	0x00004c10


	//   ....[5]....
        /*0058*/ 	.word	0x00004e50


	//   ....[6]....
        /*005c*/ 	.word	0x00004e80


	//----- nvinfo : EIATTR_COOP_GROUP_MASK_REGIDS
	.align		4
.L_39:
        /*0060*/ 	.byte	0x04, 0x29
        /*0062*/ 	.short	(.L_41 - .L_40)


	//   ....[0]....
.L_40:
        /*0064*/ 	.word	0xffffffff


	//   ....[1]....
        /*0068*/ 	.word	0xffffffff


	//   ....[2]....
        /*006c*/ 	.word	0xffffffff


	//   ....[3]....
        /*0070*/ 	.word	0xffffffff


	//   ....[4]....
        /*0074*/ 	.word	0xffffffff


	//   ....[5]....
        /*0078*/ 	.word	0xffffffff


	//   ....[6]....
        /*007c*/ 	.word	0xffffffff


	//   ....[7]....
        /*0080*/ 	.word	0xffffffff


	//   ....[8]....
        /*0084*/ 	.word	0xffffffff


	//   ....[9]....
        /*0088*/ 	.word	0xffffffff


	//   ....[10]....
        /*008c*/ 	.word	0xffffffff


	//   ....[11]....
        /*0090*/ 	.word	0xffffffff


	//----- nvinfo : EIATTR_COOP_GROUP_INSTR_OFFSETS
	.align		4
.L_41:
        /*0094*/ 	.byte	0x04, 0x28
        /*0096*/ 	.short	(.L_43 - .L_42)


	//   ....[0]....
.L_42:
        /*0098*/ 	.word	0x000000a0


	//   ....[1]....
        /*009c*/ 	.word	0x00000510


	//   ....[2]....
        /*00a0*/ 	.word	0x00000830


	//   ....[3]....
        /*00a4*/ 	.word	0x000009b0


	//   ....[4]....
        /*00a8*/ 	.word	0x00000ab0


	//   ....[5]....
        /*00ac*/ 	.word	0x00000c00


	//   ....[6]....
        /*00b0*/ 	.word	0x000022a0


	//   ....[7]....
        /*00b4*/ 	.word	0x00003550


	//   ....[8]....
        /*00b8*/ 	.word	0x00003760


	//   ....[9]....
        /*00bc*/ 	.word	0x00003790


	//   ....[10]....
        /*00c0*/ 	.word	0x00003fd0


	//   ....[11]....
        /*00c4*/ 	.word	0x00004210


	//----- nvinfo : EIATTR_VRC_CTA_INIT_COUNT
	.align		4
.L_43:
        /*00c8*/ 	.byte	0x02, 0x4a
        /*00ca*/ 	.byte	0x80
	.zero		1


	//----- nvinfo : EIATTR_SYSCALL_OFFSETS
	.align		4
        /*00cc*/ 	.byte	0x04, 0x46
        /*00ce*/ 	.short	(.L_45 - .L_44)


	//   ....[0]....
.L_44:
        /*00d0*/ 	.word	0x00005b40


	//   ....[1]....
        /*00d4*/ 	.word	0x00005c30


	//   ....[2]....
        /*00d8*/ 	.word	0x000064a0


	//   ....[3]....
        /*00dc*/ 	.word	0x000071a0


	//----- nvinfo : EIATTR_MBARRIER_INSTR_OFFSETS
	.align		4
.L_45:
        /*00e0*/ 	.byte	0x04, 0x39
        /*00e2*/ 	.short	(.L_47 - .L_46)


	//   ....[0]....
.L_46:
        /*00e4*/ 	.word	0x00000610
        /*00e8*/ 	.word	0x000000ff
        /*00ec*/ 	.word	0x00000000
        /*00f0*/ 	.short	0x0100
        /*00f2*/ 	.byte	0x05
	.zero		1


	//   ....[1]....
        /*00f4*/ 	.word	0x00000620
        /*00f8*/ 	.word	0x000000ff
        /*00fc*/ 	.word	0x00000080
        /*0100*/ 	.short	0x0100
        /*0102*/ 	.byte	0x05
	.zero		1


	//   ....[2]....
        /*0104*/ 	.word	0x00000630
        /*0108*/ 	.word	0x000000ff
        /*010c*/ 	.word	0x00000008
        /*0110*/ 	.short	0x0100
        /*0112*/ 	.byte	0x05
	.zero		1


	//   ....[3]....
        /*0114*/ 	.word	0x00000640
        /*0118*/ 	.word	0x000000ff
        /*011c*/ 	.word	0x00000088
        /*0120*/ 	.short	0x0100
        /*0122*/ 	.byte	0x05
	.zero		1


	//   ....[4]....
        /*0124*/ 	.word	0x00000650
        /*0128*/ 	.word	0x000000ff
        /*012c*/ 	.word	0x00000010
        /*0130*/ 	.short	0x0100
        /*0132*/ 	.byte	0x05
	.zero		1


	//   ....[5]....
        /*0134*/ 	.word	0x00000660
        /*0138*/ 	.word	0x000000ff
        /*013c*/ 	.word	0x00000090
        /*0140*/ 	.short	0x0100
        /*0142*/ 	.byte	0x05
	.zero		1


	//   ....[6]....
        /*0144*/ 	.word	0x00000670
        /*0148*/ 	.word	0x000000ff
        /*014c*/ 	.word	0x00000018
        /*0150*/ 	.short	0x0100
        /*0152*/ 	.byte	0x05
	.zero		1


	//   ....[7]....
        /*0154*/ 	.word	0x00000680
        /*0158*/ 	.word	0x000000ff
        /*015c*/ 	.word	0x00000098
        /*0160*/ 	.short	0x0100
        /*0162*/ 	.byte	0x05
	.zero		1


	//   ....[8]....
        /*0164*/ 	.word	0x00000690
        /*0168*/ 	.word	0x000000ff
        /*016c*/ 	.word	0x00000020
        /*0170*/ 	.short	0x0100
        /*0172*/ 	.byte	0x05
	.zero		1


	//   ....[9]....
        /*0174*/ 	.word	0x000006a0
        /*0178*/ 	.word	0x000000ff
        /*017c*/ 	.word	0x000000a0
        /*0180*/ 	.short	0x0100
        /*0182*/ 	.byte	0x05
	.zero		1


	//   ....[10]....
        /*0184*/ 	.word	0x000006b0
        /*0188*/ 	.word	0x000000ff
        /*018c*/ 	.word	0x00000028
        /*0190*/ 	.short	0x0100
        /*0192*/ 	.byte	0x05
	.zero		1


	//   ....[11]....
        /*0194*/ 	.word	0x000006c0
        /*0198*/ 	.word	0x000000ff
        /*019c*/ 	.word	0x000000a8
        /*01a0*/ 	.short	0x0100
        /*01a2*/ 	.byte	0x05
	.zero		1


	//   ....[12]....
        /*01a4*/ 	.word	0x000006d0
        /*01a8*/ 	.word	0x000000ff
        /*01ac*/ 	.word	0x00000030
        /*01b0*/ 	.short	0x0100
        /*01b2*/ 	.byte	0x05
	.zero		1


	//   ....[13]....
        /*01b4*/ 	.word	0x000006e0
        /*01b8*/ 	.word	0x000000ff
        /*01bc*/ 	.word	0x000000b0
        /*01c0*/ 	.short	0x0100
        /*01c2*/ 	.byte	0x05
	.zero		1


	//   ....[14]....
        /*01c4*/ 	.word	0x000006f0
        /*01c8*/ 	.word	0x000000ff
        /*01cc*/ 	.word	0x00000038
        /*01d0*/ 	.short	0x0100
        /*01d2*/ 	.byte	0x05
	.zero		1


	//   ....[15]....
        /*01d4*/ 	.word	0x00000700
        /*01d8*/ 	.word	0x000000ff
        /*01dc*/ 	.word	0x000000b8
        /*01e0*/ 	.short	0x0100
        /*01e2*/ 	.byte	0x05
	.zero		1


	//   ....[16]....
        /*01e4*/ 	.word	0x00000710
        /*01e8*/ 	.word	0x000000ff
        /*01ec*/ 	.word	0x00000040
        /*01f0*/ 	.short	0x0100
        /*01f2*/ 	.byte	0x05
	.zero		1


	//   ....[17]....
        /*01f4*/ 	.word	0x00000720
        /*01f8*/ 	.word	0x000000ff
        /*01fc*/ 	.word	0x000000c0
        /*0200*/ 	.short	0x0100
        /*0202*/ 	.byte	0x05
	.zero		1


	//   ....[18]....
        /*0204*/ 	.word	0x00000730
        /*0208*/ 	.word	0x000000ff
        /*020c*/ 	.word	0x00000048
        /*0210*/ 	.short	0x0100
        /*0212*/ 	.byte	0x05
	.zero		1


	//   ....[19]....
        /*0214*/ 	.word	0x00000740
        /*0218*/ 	.word	0x000000ff
        /*021c*/ 	.word	0x000000c8
        /*0220*/ 	.short	0x0100
        /*0222*/ 	.byte	0x05
	.zero		1


	//   ....[20]....
        /*0224*/ 	.word	0x00000750
        /*0228*/ 	.word	0x000000ff
        /*022c*/ 	.word	0x00000050
        /*0230*/ 	.short	0x0100
        /*0232*/ 	.byte	0x05
	.zero		1


	//   ....[21]....
        /*0234*/ 	.word	0x00000760
        /*0238*/ 	.word	0x000000ff
        /*023c*/ 	.word	0x000000d0
        /*0240*/ 	.short	0x0100
        /*0242*/ 	.byte	0x05
	.zero		1


	//   ....[22]....
        /*0244*/ 	.word	0x00000770
        /*0248*/ 	.word	0x000000ff
        /*024c*/ 	.word	0x00000058
        /*0250*/ 	.short	0x0100
        /*0252*/ 	.byte	0x05
	.zero		1


	//   ....[23]....
        /*0254*/ 	.word	0x00000780
        /*0258*/ 	.word	0x000000ff
        /*025c*/ 	.word	0x000000d8
        /*0260*/ 	.short	0x0100
        /*0262*/ 	.byte	0x05
	.zero		1


	//   ....[24]....
        /*0264*/ 	.word	0x00000790
        /*0268*/ 	.word	0x000000ff
        /*026c*/ 	.word	0x00000060
        /*0270*/ 	.short	0x0100
        /*0272*/ 	.byte	0x05
	.zero		1


	//   ....[25]....
        /*0274*/ 	.word	0x000007a0
        /*0278*/ 	.word	0x000000ff
        /*027c*/ 	.word	0x000000e0
        /*0280*/ 	.short	0x0100
        /*0282*/ 	.byte	0x05
	.zero		1


	//   ....[26]....
        /*0284*/ 	.word	0x000007b0
        /*0288*/ 	.word	0x000000ff
        /*028c*/ 	.word	0x00000068
        /*0290*/ 	.short	0x0100
        /*0292*/ 	.byte	0x05
	.zero		1


	//   ....[27]....
        /*0294*/ 	.word	0x000007c0
        /*0298*/ 	.word	0x000000ff
        /*029c*/ 	.word	0x000000e8
        /*02a0*/ 	.short	0x0100
        /*02a2*/ 	.byte	0x05
	.zero		1


	//   ....[28]....
        /*02a4*/ 	.word	0x000007d0
        /*02a8*/ 	.word	0x000000ff
        /*02ac*/ 	.word	0x00000070
        /*02b0*/ 	.short	0x0100
        /*02b2*/ 	.byte	0x05
	.zero		1


	//   ....[29]....
        /*02b4*/ 	.word	0x000007e0
        /*02b8*/ 	.word	0x000000ff
        /*02bc*/ 	.word	0x000000f0
        /*02c0*/ 	.short	0x0100
        /*02c2*/ 	.byte	0x05
	.zero		1


	//   ....[30]....
        /*02c4*/ 	.word	0x000007f0
        /*02c8*/ 	.word	0x000000ff
        /*02cc*/ 	.word	0x00000078
        /*02d0*/ 	.short	0x0100
        /*02d2*/ 	.byte	0x05
	.zero		1


	//   ....[31]....
        /*02d4*/ 	.word	0x00000800
        /*02d8*/ 	.word	0x000000ff
        /*02dc*/ 	.word	0x000000f8
        /*02e0*/ 	.short	0x0100
        /*02e2*/ 	.byte	0x05
	.zero		1


	//   ....[32]....
        /*02e4*/ 	.word	0x00000940
        /*02e8*/ 	.word	0x000000ff
        /*02ec*/ 	.word	0x00000100
        /*02f0*/ 	.short	0x0100
        /*02f2*/ 	.byte	0x07
	.zero		1


	//   ....[33]....
        /*02f4*/ 	.word	0x00000950
        /*02f8*/ 	.word	0x000000ff
        /*02fc*/ 	.word	0x00000118
        /*0300*/ 	.short	0x0100
        /*0302*/ 	.byte	0x07
	.zero		1


	//   ....[34]....
        /*0304*/ 	.word	0x00000960
        /*0308*/ 	.word	0x000000ff
        /*030c*/ 	.word	0x00000108
        /*0310*/ 	.short	0x0100
        /*0312*/ 	.byte	0x07
	.zero		1


	//   ....[35]....
        /*0314*/ 	.word	0x00000970
        /*0318*/ 	.word	0x000000ff
        /*031c*/ 	.word	0x00000120
        /*0320*/ 	.short	0x0100
        /*0322*/ 	.byte	0x07
	.zero		1


	//   ....[36]....
        /*0324*/ 	.word	0x00000980
        /*0328*/ 	.word	0x000000ff
        /*032c*/ 	.word	0x00000110
        /*0330*/ 	.short	0x0100
        /*0332*/ 	.byte	0x07
	.zero		1


	//   ....[37]....
        /*0334*/ 	.word	0x00000990
        /*0338*/ 	.word	0x000000ff
        /*033c*/ 	.word	0x00000128
        /*0340*/ 	.short	0x0100
        /*0342*/ 	.byte	0x07
	.zero		1


	//   ....[38]....
        /*0344*/ 	.word	0x00000a80
        /*0348*/ 	.word	0x000000ff
        /*034c*/ 	.word	0x00000130
        /*0350*/ 	.short	0x0100
        /*0352*/ 	.byte	0x05
	.zero		1


	//   ....[39]....
        /*0354*/ 	.word	0x00000a90
        /*0358*/ 	.word	0x000000ff
        /*035c*/ 	.word	0x00000138
        /*0360*/ 	.short	0x0100
        /*0362*/ 	.byte	0x05
	.zero		1


	//   ....[40]....
        /*0364*/ 	.word	0x00000bd0
        /*0368*/ 	.word	0x000000ff
        /*036c*/ 	.word	0x00000140
        /*0370*/ 	.short	0x0100
        /*0372*/ 	.byte	0x05
	.zero		1


	//   ....[41]....
        /*0374*/ 	.word	0x00000be0
        /*0378*/ 	.word	0x000000ff
        /*037c*/ 	.word	0x00000148
        /*0380*/ 	.short	0x0100
        /*0382*/ 	.byte	0x05
	.zero		1


	//   ....[42]....
        /*0384*/ 	.word	0x00000d10
        /*0388*/ 	.word	0x000000ff
        /*038c*/ 	.word	0x00000150
        /*0390*/ 	.short	0x0100
        /*0392*/ 	.byte	0x07
	.zero		1


	//   ....[43]....
        /*0394*/ 	.word	0x00000d20
        /*0398*/ 	.word	0x000000ff
        /*039c*/ 	.word	0x00000160
        /*03a0*/ 	.short	0x0100
        /*03a2*/ 	.byte	0x07
	.zero		1


	//   ....[44]....
        /*03a4*/ 	.word	0x00000d30
        /*03a8*/ 	.word	0x000000ff
        /*03ac*/ 	.word	0x00000158
        /*03b0*/ 	.short	0x0100
        /*03b2*/ 	.byte	0x07
	.zero		1


	//   ....[45]....
        /*03b4*/ 	.word	0x00000d40
        /*03b8*/ 	.word	0x000000ff
        /*03bc*/ 	.word	0x00000168
        /*03c0*/ 	.short	0x0100
        /*03c2*/ 	.byte	0x07
	.zero		1


	//   ....[46]....
        /*03c4*/ 	.word	0x00001680
        /*03c8*/ 	.word	0x000000ff
        /*03cc*/ 	.word	0x00000080
        /*03d0*/ 	.short	0x010a
        /*03d2*/ 	.byte	0x04
	.zero		1


	//   ....[47]....
        /*03d4*/ 	.word	0x00001940
        /*03d8*/ 	.word	0x000000ff
        /*03dc*/ 	.word	0x00000080
        /*03e0*/ 	.short	0x010a
        /*03e2*/ 	.byte	0x09
	.zero		1


	//   ....[48]....
        /*03e4*/ 	.word	0x00001ab0
        /*03e8*/ 	.word	0x000000ff
        /*03ec*/ 	.word	0x00000080
        /*03f0*/ 	.short	0x010a
        /*03f2*/ 	.byte	0x08
	.zero		1


	//   ....[49]....
        /*03f4*/ 	.word	0x00001c70
        /*03f8*/ 	.word	0x000000ff
        /*03fc*/ 	.word	0x00000138
        /*0400*/ 	.short	0x0101
        /*0402*/ 	.byte	0x16
	.zero		1


	//   ....[50]....
        /*0404*/ 	.word	0x00001ca0
        /*0408*/ 	.word	0x000000ff
        /*040c*/ 	.word	0x00000080
        /*0410*/ 	.short	0x010a
        /*0412*/ 	.byte	0x04
	.zero		1


	//   ....[51]....
        /*0414*/ 	.word	0x00001f40
        /*0418*/ 	.word	0x000000ff
        /*041c*/ 	.word	0x00000080
        /*0420*/ 	.short	0x010a
        /*0422*/ 	.byte	0x09
	.zero		1


	//   ....[52]....
        /*0424*/ 	.word	0x000020b0
        /*0428*/ 	.word	0x000000ff
        /*042c*/ 	.word	0x00000080
        /*0430*/ 	.short	0x010a
        /*0432*/ 	.byte	0x08
	.zero		1


	//   ....[53]....
        /*0434*/ 	.word	0x000022b0
        /*0438*/ 	.word	0x000000ff
        /*043c*/ 	.word	0x00000140
        /*0440*/ 	.short	0x010a
        /*0442*/ 	.byte	0x16
	.zero		1


	//   ....[54]....
        /*0444*/ 	.word	0x00002370
        /*0448*/ 	.word	0x000000ff
        /*044c*/ 	.word	0x00000000
        /*0450*/ 	.short	0x0101
        /*0452*/ 	.byte	0x04
	.zero		1


	//   ....[55]....
        /*0454*/ 	.word	0x00002870
        /*0458*/ 	.word	0x000000ff
        /*045c*/ 	.word	0x00000000
        /*0460*/ 	.short	0x010a
        /*0462*/ 	.byte	0x04
	.zero		1


	//   ....[56]....
        /*0464*/ 	.word	0x00002910
        /*0468*/ 	.word	0x000000ff
        /*046c*/ 	.word	0x00000000
        /*0470*/ 	.short	0x010a
        /*0472*/ 	.byte	0x04
	.zero		1


	//   ....[57]....
        /*0474*/ 	.word	0x000029b0
        /*0478*/ 	.word	0x000000ff
        /*047c*/ 	.word	0x00000000
        /*0480*/ 	.short	0x010a
        /*0482*/ 	.byte	0x04
	.zero		1


	//   ....[58]....
        /*0484*/ 	.word	0x00002a50
        /*0488*/ 	.word	0x000000ff
        /*048c*/ 	.word	0x00000000
        /*0490*/ 	.short	0x010a
        /*0492*/ 	.byte	0x04
	.zero		1


	//   ....[59]....
        /*0494*/ 	.word	0x00002af0
        /*0498*/ 	.word	0x000000ff
        /*049c*/ 	.word	0x00000000
        /*04a0*/ 	.short	0x010a
        /*04a2*/ 	.byte	0x04
	.zero		1


	//   ....[60]....
        /*04a4*/ 	.word	0x00002b90
        /*04a8*/ 	.word	0x000000ff
        /*04ac*/ 	.word	0x00000000
        /*04b0*/ 	.short	0x010a
        /*04b2*/ 	.byte	0x04
	.zero		1


	//   ....[61]....
        /*04b4*/ 	.word	0x00002c30
        /*04b8*/ 	.word	0x000000ff
        /*04bc*/ 	.word	0x00000000
        /*04c0*/ 	.short	0x010a
        /*04c2*/ 	.byte	0x04
	.zero		1


	//   ....[62]....
        /*04c4*/ 	.word	0x00002cd0
        /*04c8*/ 	.word	0x000000ff
        /*04cc*/ 	.word	0x00000000
        /*04d0*/ 	.short	0x010a
        /*04d2*/ 	.byte	0x04
	.zero		1


	//   ....[63]....
        /*04d4*/ 	.word	0x00002d70
        /*04d8*/ 	.word	0x000000ff
        /*04dc*/ 	.word	0x00000000
        /*04e0*/ 	.short	0x010a
        /*04e2*/ 	.byte	0x04
	.zero		1


	//   ....[64]....
        /*04e4*/ 	.word	0x00002e10
        /*04e8*/ 	.word	0x000000ff
        /*04ec*/ 	.word	0x00000000
        /*04f0*/ 	.short	0x010a
        /*04f2*/ 	.byte	0x04
	.zero		1


	//   ....[65]....
        /*04f4*/ 	.word	0x00002eb0
        /*04f8*/ 	.word	0x000000ff
        /*04fc*/ 	.word	0x00000000
        /*0500*/ 	.short	0x010a
        /*0502*/ 	.byte	0x04
	.zero		1


	//   ....[66]....
        /*0504*/ 	.word	0x00002f50
        /*0508*/ 	.word	0x000000ff
        /*050c*/ 	.word	0x00000000
        /*0510*/ 	.short	0x010a
        /*0512*/ 	.byte	0x04
	.zero		1


	//   ....[67]....
        /*0514*/ 	.word	0x00002ff0
        /*0518*/ 	.word	0x000000ff
        /*051c*/ 	.word	0x00000000
        /*0520*/ 	.short	0x010a
        /*0522*/ 	.byte	0x04
	.zero		1


	//   ....[68]....
        /*0524*/ 	.word	0x00003090
        /*0528*/ 	.word	0x000000ff
        /*052c*/ 	.word	0x00000000
        /*0530*/ 	.short	0x010a
        /*0532*/ 	.byte	0x04
	.zero		1


	//   ....[69]....
        /*0534*/ 	.word	0x00003130
        /*0538*/ 	.word	0x000000ff
        /*053c*/ 	.word	0x00000000
        /*0540*/ 	.short	0x010a
        /*0542*/ 	.byte	0x04
	.zero		1


	//   ....[70]....
        /*0544*/ 	.word	0x000031e0
        /*0548*/ 	.word	0x00000000
        /*054c*/ 	.word	0x00000000
        /*0550*/ 	.short	0x010a
        /*0552*/ 	.byte	0xff
	.zero		1


	//   ....[71]....
        /*0554*/ 	.word	0x00003310
        /*0558*/ 	.word	0x000000ff
        /*055c*/ 	.word	0x00000148
        /*0560*/ 	.short	0x010a
        /*0562*/ 	.byte	0x2d
	.zero		1


	//   ....[72]....
        /*0564*/ 	.word	0x000033b0
        /*0568*/ 	.word	0x000000ff
        /*056c*/ 	.word	0x00000140
        /*0570*/ 	.short	0x010a
        /*0572*/ 	.byte	0x2d
	.zero		1


	//   ....[73]....
        /*0574*/ 	.word	0x00003450
        /*0578*/ 	.word	0x000000ff
        /*057c*/ 	.word	0x00000000
        /*0580*/ 	.short	0x0101
        /*0582*/ 	.byte	0x06
	.zero		1


	//   ....[74]....
        /*0584*/ 	.word	0x00003490
        /*0588*/ 	.word	0x000000ff
        /*058c*/ 	.word	0x00000148
        /*0590*/ 	.short	0x0106
        /*0592*/ 	.byte	0x2d
	.zero		1


	//   ....[75]....
        /*0594*/ 	.word	0x000034d0
        /*0598*/ 	.word	0x00000000
        /*059c*/ 	.word	0x00000148
        /*05a0*/ 	.short	0x010a
        /*05a2*/ 	.byte	0xff
	.zero		1


	//   ....[76]....
        /*05a4*/ 	.word	0x000039e0
        /*05a8*/ 	.word	0x000000ff
        /*05ac*/ 	.word	0x00000140
        /*05b0*/ 	.short	0x010a
        /*05b2*/ 	.byte	0x06
	.zero		1


	//   ....[77]....
        /*05b4*/ 	.word	0x00003a90
        /*05b8*/ 	.word	0x000000ff
        /*05bc*/ 	.word	0x00000000
        /*05c0*/ 	.short	0x0101
        /*05c2*/ 	.byte	0x05
	.zero		1


	//   ....[78]....
        /*05c4*/ 	.word	0x00003aa0
        /*05c8*/ 	.word	0x000000ff
        /*05cc*/ 	.word	0x00000160
        /*05d0*/ 	.short	0x010a
        /*05d2*/ 	.byte	0x08
	.zero		1


	//   ....[79]....
        /*05d4*/ 	.word	0x00003b60
        /*05d8*/ 	.word	0x000000ff
        /*05dc*/ 	.word	0x00000000
        /*05e0*/ 	.short	0x010a
        /*05e2*/ 	.byte	0x04
	.zero		1


	//   ....[80]....
        /*05e4*/ 	.word	0x00003ba0
        /*05e8*/ 	.word	0x000000ff
        /*05ec*/ 	.word	0x00000000
        /*05f0*/ 	.short	0x010a
        /*05f2*/ 	.byte	0x07
	.zero		1


	//   ....[81]....
        /*05f4*/ 	.word	0x00003cd0
        /*05f8*/ 	.word	0x000000ff
        /*05fc*/ 	.word	0x00000000
        /*0600*/ 	.short	0x010a
        /*0602*/ 	.byte	0x04
	.zero		1


	//   ....[82]....
        /*0604*/ 	.word	0x00003f20
        /*0608*/ 	.word	0x000000ff
        /*060c*/ 	.word	0x00000000
        /*0610*/ 	.short	0x010a
        /*0612*/ 	.byte	0x05
	.zero		1


	//   ....[83]....
        /*0614*/ 	.word	0x00003fb0
        /*0618*/ 	.word	0x000000ff
        /*061c*/ 	.word	0x00000000
        /*0620*/ 	.short	0x010a
        /*0622*/ 	.byte	0x07
	.zero		1


	//   ....[84]....
        /*0624*/ 	.word	0x00004450
        /*0628*/ 	.word	0x000000ff
        /*062c*/ 	.word	0x00000140
        /*0630*/ 	.short	0x010a
        /*0632*/ 	.byte	0x07
	.zero		1


	//   ....[85]....
        /*0634*/ 	.word	0x000044f0
        /*0638*/ 	.word	0x000000ff
        /*063c*/ 	.word	0x00000000
        /*0640*/ 	.short	0x0101
        /*0642*/ 	.byte	0x06
	.zero		1


	//   ....[86]....
        /*0644*/ 	.word	0x00004810
        /*0648*/ 	.word	0x000000ff
        /*064c*/ 	.word	0x00000138
        /*0650*/ 	.short	0x010a
        /*0652*/ 	.byte	0x07
	.zero		1


	//   ....[87]....
        /*0654*/ 	.word	0x00004a30
        /*0658*/ 	.word	0x000000ff
        /*065c*/ 	.word	0x00000118
        /*0660*/ 	.short	0x010a
        /*0662*/ 	.byte	0x11
	.zero		1


	//   ....[88]....
        /*0664*/ 	.word	0x00004d20
        /*0668*/ 	.word	0x000000ff
        /*066c*/ 	.word	0x00000100
        /*0670*/ 	.short	0x010b
        /*0672*/ 	.byte	0x11
	.zero		1


	//   ....[89]....
        /*0674*/ 	.word	0x00004d70
        /*0678*/ 	.word	0x000000ff
        /*067c*/ 	.word	0x00000000
        /*0680*/ 	.short	0x0101
        /*0682*/ 	.byte	0x13
	.zero		1


	//   ....[90]....
        /*0684*/ 	.word	0x00004db0
        /*0688*/ 	.word	0x000000ff
        /*068c*/ 	.word	0x00000118
        /*0690*/ 	.short	0x010a
        /*0692*/ 	.byte	0x0e
	.zero		1


	//   ....[91]....
        /*0694*/ 	.word	0x00004fe0
        /*0698*/ 	.word	0x000000ff
        /*069c*/ 	.word	0x00000100
        /*06a0*/ 	.short	0x010b
        /*06a2*/ 	.byte	0x0e
	.zero		1


	//   ....[92]....
        /*06a4*/ 	.word	0x00005000
        /*06a8*/ 	.word	0x000000ff
        /*06ac*/ 	.word	0x00000000
        /*06b0*/ 	.short	0x0101
        /*06b2*/ 	.byte	0x12
	.zero		1


	//   ....[93]....
        /*06b4*/ 	.word	0x00005060
        /*06b8*/ 	.word	0x000000ff
        /*06bc*/ 	.word	0x00000000
        /*06c0*/ 	.short	0x010a
        /*06c2*/ 	.byte	0x04
	.zero		1


	//   ....[94]....
        /*06c4*/ 	.word	0x00005130
        /*06c8*/ 	.word	0x00000002
        /*06cc*/ 	.word	0x00000000
        /*06d0*/ 	.short	0x010a
        /*06d2*/ 	.byte	0xff
	.zero		1


	//   ....[95]....
        /*06d4*/ 	.word	0x000051a0
        /*06d8*/ 	.word	0x00000004
        /*06dc*/ 	.word	0x00000000
        /*06e0*/ 	.short	0x010a
        /*06e2*/ 	.byte	0xff
	.zero		1


	//   ....[96]....
        /*06e4*/ 	.word	0x00005520
        /*06e8*/ 	.word	0x000000ff
        /*06ec*/ 	.word	0x00000140
        /*06f0*/ 	.short	0x010a
        /*06f2*/ 	.byte	0x34
	.zero		1


	//   ....[97]....
        /*06f4*/ 	.word	0x00005640
        /*06f8*/ 	.word	0x000000ff
        /*06fc*/ 	.word	0x00000000
        /*0700*/ 	.short	0x0101
        /*0702*/ 	.byte	0x04
	.zero		1


	//   ....[98]....
        /*0704*/ 	.word	0x00006050
        /*0708*/ 	.word	0x00000000
        /*070c*/ 	.word	0x00000100
        /*0710*/ 	.short	0x010a
        /*0712*/ 	.byte	0xff
	.zero		1


	//   ....[99]....
        /*0714*/ 	.word	0x00006160
        /*0718*/ 	.word	0x00000041
        /*071c*/ 	.word	0x00000150
        /*0720*/ 	.short	0x010a
        /*0722*/ 	.byte	0xff
	.zero		1


	//   ....[100]....
        /*0724*/ 	.word	0x00006250
        /*0728*/ 	.word	0x00000000
        /*072c*/ 	.word	0x00000100
        /*0730*/ 	.short	0x010a
        /*0732*/ 	.byte	0xff
	.zero		1


	//   ....[101]....
        /*0734*/ 	.word	0x00006380
        /*0738*/ 	.word	0x00000041
        /*073c*/ 	.word	0x00000150
        /*0740*/ 	.short	0x010a
        /*0742*/ 	.byte	0xff
	.zero		1


	//   ....[102]....
        /*0744*/ 	.word	0x00006ee0
        /*0748*/ 	.word	0x00000000
        /*074c*/ 	.word	0x00000000
        /*0750*/ 	.short	0x0101
        /*0752*/ 	.byte	0xff
	.zero		1


	//   ....[103]....
        /*0754*/ 	.word	0x00006ef0
        /*0758*/ 	.word	0x00000003
        /*075c*/ 	.word	0x00000100
        /*0760*/ 	.short	0x010a
        /*0762*/ 	.byte	0xff
	.zero		1


	//   ....[104]....
        /*0764*/ 	.word	0x00006fc0
        /*0768*/ 	.word	0x00000003
        /*076c*/ 	.word	0x00000100
        /*0770*/ 	.short	0x010a
        /*0772*/ 	.byte	0xff
	.zero		1


	//   ....[105]....
        /*0774*/ 	.word	0x00007310
        /*0778*/ 	.word	0x000000ff
        /*077c*/ 	.word	0x00000000
        /*0780*/ 	.short	0x0101
        /*0782*/ 	.byte	0x06
	.zero		1


	//   ....[106]....
        /*0784*/ 	.word	0x00007cb0
        /*0788*/ 	.word	0x00000000
        /*078c*/ 	.word	0x00000000
        /*0790*/ 	.short	0x0101
        /*0792*/ 	.byte	0xff
	.zero		1


	//   ....[107]....
        /*0794*/ 	.word	0x00007ef0
        /*0798*/ 	.word	0x000000ff
        /*079c*/ 	.word	0x00000000
        /*07a0*/ 	.short	0x0101
        /*07a2*/ 	.byte	0x04
	.zero		1


	//   ....[108]....
        /*07a4*/ 	.word	0x00007f20
        /*07a8*/ 	.word	0x00000002
        /*07ac*/ 	.word	0x00000080
        /*07b0*/ 	.short	0x010a
        /*07b2*/ 	.byte	0xff
	.zero		1


	//   ....[109]....
        /*07b4*/ 	.word	0x00007f80
        /*07b8*/ 	.word	0x00000002
        /*07bc*/ 	.word	0x00000080
        /*07c0*/ 	.short	0x010a
        /*07c2*/ 	.byte	0xff
	.zero		1


	//   ....[110]....
        /*07c4*/ 	.word	0x00007fe0
        /*07c8*/ 	.word	0x00000002
        /*07cc*/ 	.word	0x00000140
        /*07d0*/ 	.short	0x010a
        /*07d2*/ 	.byte	0xff
	.zero		1


	//   ....[111]....
        /*07d4*/ 	.word	0x00008040
        /*07d8*/ 	.word	0x00000000
        /*07dc*/ 	.word	0x00000000
        /*07e0*/ 	.short	0x010a
        /*07e2*/ 	.byte	0xff
	.zero		1


	//   ....[112]....
        /*07e4*/ 	.word	0x000080a0
        /*07e8*/ 	.word	0x00000000
        /*07ec*/ 	.word	0x00000000
        /*07f0*/ 	.short	0x010a
        /*07f2*/ 	.byte	0xff
	.zero		1


	//   ....[113]....
        /*07f4*/ 	.word	0x00008100
        /*07f8*/ 	.word	0x00000000
        /*07fc*/ 	.word	0x00000000
        /*0800*/ 	.short	0x010a
        /*0802*/ 	.byte	0xff
	.zero		1


	//   ....[114]....
        /*0804*/ 	.word	0x00008160
        /*0808*/ 	.word	0x00000000
        /*080c*/ 	.word	0x00000000
        /*0810*/ 	.short	0x010a
        /*0812*/ 	.byte	0xff
	.zero		1


	//   ....[115]....
        /*0814*/ 	.word	0x000081c0
        /*0818*/ 	.word	0x00000000
        /*081c*/ 	.word	0x00000000
        /*0820*/ 	.short	0x010a
        /*0822*/ 	.byte	0xff
	.zero		1


	//   ....[116]....
        /*0824*/ 	.word	0x00008220
        /*0828*/ 	.word	0x00000000
        /*082c*/ 	.word	0x00000000
        /*0830*/ 	.short	0x010a
        /*0832*/ 	.byte	0xff
	.zero		1


	//   ....[117]....
        /*0834*/ 	.word	0x00008280
        /*0838*/ 	.word	0x00000000
        /*083c*/ 	.word	0x00000000
        /*0840*/ 	.short	0x010a
        /*0842*/ 	.byte	0xff
	.zero		1


	//   ....[118]....
        /*0844*/ 	.word	0x000082e0
        /*0848*/ 	.word	0x00000000
        /*084c*/ 	.word	0x00000000
        /*0850*/ 	.short	0x010a
        /*0852*/ 	.byte	0xff
	.zero		1


	//   ....[119]....
        /*0854*/ 	.word	0x00008340
        /*0858*/ 	.word	0x00000000
        /*085c*/ 	.word	0x00000000
        /*0860*/ 	.short	0x010a
        /*0862*/ 	.byte	0xff
	.zero		1


	//   ....[120]....
        /*0864*/ 	.word	0x000083a0
        /*0868*/ 	.word	0x00000000
        /*086c*/ 	.word	0x00000000
        /*0870*/ 	.short	0x010a
        /*0872*/ 	.byte	0xff
	.zero		1


	//   ....[121]....
        /*0874*/ 	.word	0x00008400
        /*0878*/ 	.word	0x00000000
        /*087c*/ 	.word	0x00000000
        /*0880*/ 	.short	0x010a
        /*0882*/ 	.byte	0xff
	.zero		1


	//   ....[122]....
        /*0884*/ 	.word	0x00008460
        /*0888*/ 	.word	0x00000000
        /*088c*/ 	.word	0x00000000
        /*0890*/ 	.short	0x010a
        /*0892*/ 	.byte	0xff
	.zero		1


	//   ....[123]....
        /*0894*/ 	.word	0x000084c0
        /*0898*/ 	.word	0x00000000
        /*089c*/ 	.word	0x00000000
        /*08a0*/ 	.short	0x010a
        /*08a2*/ 	.byte	0xff
	.zero		1


	//   ....[124]....
        /*08a4*/ 	.word	0x00008520
        /*08a8*/ 	.word	0x00000000
        /*08ac*/ 	.word	0x00000000
        /*08b0*/ 	.short	0x010a
        /*08b2*/ 	.byte	0xff
	.zero		1


	//   ....[125]....
        /*08b4*/ 	.word	0x00008580
        /*08b8*/ 	.word	0x00000000
        /*08bc*/ 	.word	0x00000000
        /*08c0*/ 	.short	0x010a
        /*08c2*/ 	.byte	0xff
	.zero		1


	//   ....[126]....
        /*08c4*/ 	.word	0x000085e0
        /*08c8*/ 	.word	0x00000004
        /*08cc*/ 	.word	0x00000148
        /*08d0*/ 	.short	0x010a
        /*08d2*/ 	.byte	0xff
	.zero		1


	//   ....[127]....
        /*08d4*/ 	.word	0x00008640
        /*08d8*/ 	.word	0x00000004
        /*08dc*/ 	.word	0x00000140
        /*08e0*/ 	.short	0x010a
        /*08e2*/ 	.byte	0xff
	.zero		1


	//   ....[128]....
        /*08e4*/ 	.word	0x000086a0
        /*08e8*/ 	.word	0x00000000
        /*08ec*/ 	.word	0x00000140
        /*08f0*/ 	.short	0x010a
        /*08f2*/ 	.byte	0xff
	.zero		1


	//   ....[129]....
        /*08f4*/ 	.word	0x00008700
        /*08f8*/ 	.word	0x00000004
        /*08fc*/ 	.word	0x00000160
        /*0900*/ 	.short	0x010a
        /*0902*/ 	.byte	0xff
	.zero		1


	//   ....[130]....
        /*0904*/ 	.word	0x00008760
        /*0908*/ 	.word	0x00000000
        /*090c*/ 	.word	0x00000000
        /*0910*/ 	.short	0x010a
        /*0912*/ 	.byte	0xff
	.zero		1


	//   ....[131]....
        /*0914*/ 	.word	0x000087c0
        /*0918*/ 	.word	0x00000000
        /*091c*/ 	.word	0x00000000
        /*0920*/ 	.short	0x010a
        /*0922*/ 	.byte	0xff
	.zero		1


	//   ....[132]....
        /*0924*/ 	.word	0x00008820
        /*0928*/ 	.word	0x00000000
        /*092c*/ 	.word	0x00000000
        /*0930*/ 	.short	0x010a
        /*0932*/ 	.byte	0xff
	.zero		1


	//   ....[133]....
        /*0934*/ 	.word	0x00008880
        /*0938*/ 	.word	0x00000000
        /*093c*/ 	.word	0x00000140
        /*0940*/ 	.short	0x010a
        /*0942*/ 	.byte	0xff
	.zero		1


	//   ....[134]....
        /*0944*/ 	.word	0x000088e0
        /*0948*/ 	.word	0x00000000
        /*094c*/ 	.word	0x00000138
        /*0950*/ 	.short	0x010a
        /*0952*/ 	.byte	0xff
	.zero		1


	//   ....[135]....
        /*0954*/ 	.word	0x00008940
        /*0958*/ 	.word	0x00000002
        /*095c*/ 	.word	0x00000118
        /*0960*/ 	.short	0x010a
        /*0962*/ 	.byte	0xff
	.zero		1


	//   ....[136]....
        /*0964*/ 	.word	0x000089a0
        /*0968*/ 	.word	0x00000000
        /*096c*/ 	.word	0x00000118
        /*0970*/ 	.short	0x010a
        /*0972*/ 	.byte	0xff
	.zero		1


	//   ....[137]....
        /*0974*/ 	.word	0x00008a00
        /*0978*/ 	.word	0x00000000
        /*097c*/ 	.word	0x00000000
        /*0980*/ 	.short	0x010a
        /*0982*/ 	.byte	0xff
	.zero		1


	//   ....[138]....
        /*0984*/ 	.word	0x00008a50
        /*0988*/ 	.word	0x00000002
        /*098c*/ 	.word	0x00000000
        /*0990*/ 	.short	0x010a
        /*0992*/ 	.byte	0xff
	.zero		1


	//   ....[139]....
        /*0994*/ 	.word	0x00008ab0
        /*0998*/ 	.word	0x00000000
        /*099c*/ 	.word	0x00000140
        /*09a0*/ 	.short	0x010a
        /*09a2*/ 	.byte	0xff
	.zero		1


	//   ....[140]....
        /*09a4*/ 	.word	0x00008b00
        /*09a8*/ 	.word	0x00000000
        /*09ac*/ 	.word	0x00000100
        /*09b0*/ 	.short	0x010a
        /*09b2*/ 	.byte	0xff
	.zero		1


	//   ....[141]....
        /*09b4*/ 	.word	0x00008b50
        /*09b8*/ 	.word	0x00000041
        /*09bc*/ 	.word	0x00000150
        /*09c0*/ 	.short	0x010a
        /*09c2*/ 	.byte	0xff
	.zero		1


	//   ....[142]....
        /*09c4*/ 	.word	0x00008ba0
        /*09c8*/ 	.word	0x00000003
        /*09cc*/ 	.word	0x00000100
        /*09d0*/ 	.short	0x010a
        /*09d2*/ 	.byte	0xff
	.zero		1


	//----- nvinfo : EIATTR_NUM_MBARRIERS
	.align		4
.L_47:
        /*09d4*/ 	.byte	0x03, 0x38
        /*09d6*/ 	.short	0x002e


	//----- nvinfo : EIATTR_EXIT_INSTR_OFFSETS
	.align		4
        /*09d8*/ 	.byte	0x04, 0x1c
        /*09da*/ 	.short	(.L_49 - .L_48)


	//   ....[0]....
.L_48:
        /*09dc*/ 	.word	0x00003210


	//   ....[1]....
        /*09e0*/ 	.word	0x000034a0


	//   ....[2]....
        /*09e4*/ 	.word	0x00003500


	//   ....[3]....
        /*09e8*/ 	.word	0x00004220


	//   ....[4]....
        /*09ec*/ 	.word	0x000051d0


	//   ....[5]....
        /*09f0*/ 	.word	0x00005210


	//   ....[6]....
        /*09f4*/ 	.word	0x00007de0


	//   ....[7]....
        /*09f8*/ 	.word	0x00007e60


	//   ....[8]....
        /*09fc*/ 	.word	0x00007e90


	//   ....[9]....
        /*0a00*/ 	.word	0x00007f00


	//----- nvinfo : EIATTR_MAX_THREADS
	.align		4
.L_49:
        /*0a04*/ 	.byte	0x04, 0x05
        /*0a06*/ 	.short	(.L_51 - .L_50)
.L_50:
        /*0a08*/ 	.word	0x00000100
        /*0a0c*/ 	.word	0x00000001
        /*0a10*/ 	.word	0x00000001


	//----- nvinfo : EIATTR_CRS_STACK_SIZE
	.align		4
.L_51:
        /*0a14*/ 	.byte	0x04, 0x1e
        /*0a16*/ 	.short	(.L_53 - .L_52)
.L_52:
        /*0a18*/ 	.word	0x00000000


	//----- nvinfo : EIATTR_CBANK_PARAM_SIZE
	.align		4
.L_53:
        /*0a1c*/ 	.byte	0x03, 0x19
        /*0a1e*/ 	.short	0x0800


	//----- nvinfo : EIATTR_PARAM_CBANK
	.align		4
        /*0a20*/ 	.byte	0x04, 0x0a
        /*0a22*/ 	.short	(.L_55 - .L_54)
	.align		4
.L_54:
        /*0a24*/ 	.word	index@(.nv.constant0._ZN7cutlass13device_kernelINS_4conv6kernel13ConvUniversalINS1_16ConvProblemShapeILNS1_8OperatorE0ELi2EEENS1_10collective14CollectiveConvINS1_47MainloopSm100TmaUmmaWarpSpecializedImplicitGemmILS5_0ELi16ELi2ELi1ELi2EN4cute5tupleIJNSA_1CILi1EEESD_SD_EEEEENSB_IJNSC_ILi128EEENSC_ILi64EEENSB_IJNSC_ILi32EEEEEEEEENS_6half_tESL_NSA_8TiledMMAINSA_8MMA_AtomIJNSA_20SM100_MMA_F16BF16_SSISL_SL_fLi128ELi64ELNSA_4UMMA5MajorE0ELSQ_0ELNSP_7ScaleInE0ELSR_0EEEEEENSA_6LayoutISE_NSB_IJNSC_ILi0EEESV_SV_EEEEENSB_IJNSA_10UnderscoreESY_SY_EEEEENS7_6detail27Sm100ImplicitGemmTileTraitsINSA_20SM90_TMA_LOAD_IM2COLENSA_14ComposedLayoutINSA_7SwizzleILi2ELi4ELi3EEENSA_18smem_ptr_flag_bitsILi16EEENSU_INSB_IJNSC_ILi8EEESI_EEENSB_IJSI_SD_EEEEEEEvEENS12_INSA_13SM90_TMA_LOADES1D_vEEEENS_8epilogue10collective18CollectiveEpilogueINS1I_23Sm100TmaWarpSpecializedILi3ELi2ELi32ELb1ELb0EEEJSK_NSB_IJNSU_ISG_SD_EENSU_ISI_SD_EEEEESL_NSB_IJNSB_IJlllEEESD_SV_EEESL_S1R_NS1I_6fusion15FusionCallbacksIS1M_NS1S_17LinearCombinationISL_fSL_fLNS_15FloatRoundStyleE2EEESK_S1P_JEEENSA_5SM1004TMEM4LOAD26SM100_TMEM_LOAD_32dp32b32xES13_S1D_NSA_39AutoVectorizingCopyWithAssumedAlignmentILi128EEENSA_21SM90_TMA_STORE_IM2COLES1D_S23_S23_EEEvvEEEEvNT_6ParamsE)
        /*0a28*/ 	.short	0x0380
        /*0a2a*/ 	.short	0x0800


	//----- nvinfo : EIATTR_SW_WAR
	.align		4
.L_55:
        /*0a2c*/ 	.byte	0x04, 0x36
        /*0a2e*/ 	.short	(.L_57 - .L_56)
.L_56:
        /*0a30*/ 	.word	0x00000008
.L_57:


//--------------------- .nv.callgraph             --------------------------
	.section	.nv.callgraph,"",@"SHT_CUDA_CALLGRAPH"
	.align	4
	.sectionentsize	8
	.align		4
        /*0000*/ 	.word	0x00000000
	.align		4
        /*0004*/ 	.word	0xffffffff
	.align		4
        /*0008*/ 	.word	index@(_ZN7cutlass13device_kernelINS_4conv6kernel13ConvUniversalINS1_16ConvProblemShapeILNS1_8OperatorE0ELi2EEENS1_10collective14CollectiveConvINS1_47MainloopSm100TmaUmmaWarpSpecializedImplicitGemmILS5_0ELi16ELi2ELi1ELi2EN4cute5tupleIJNSA_1CILi1EEESD_SD_EEEEENSB_IJNSC_ILi128EEENSC_ILi64EEENSB_IJNSC_ILi32EEEEEEEEENS_6half_tESL_NSA_8TiledMMAINSA_8MMA_AtomIJNSA_20SM100_MMA_F16BF16_SSISL_SL_fLi128ELi64ELNSA_4UMMA5MajorE0ELSQ_0ELNSP_7ScaleInE0ELSR_0EEEEEENSA_6LayoutISE_NSB_IJNSC_ILi0EEESV_SV_EEEEENSB_IJNSA_10UnderscoreESY_SY_EEEEENS7_6detail27Sm100ImplicitGemmTileTraitsINSA_20SM90_TMA_LOAD_IM2COLENSA_14ComposedLayoutINSA_7SwizzleILi2ELi4ELi3EEENSA_18smem_ptr_flag_bitsILi16EEENSU_INSB_IJNSC_ILi8EEESI_EEENSB_IJSI_SD_EEEEEEEvEENS12_INSA_13SM90_TMA_LOADES1D_vEEEENS_8epilogue10collective18CollectiveEpilogueINS1I_23Sm100TmaWarpSpecializedILi3ELi2ELi32ELb1ELb0EEEJSK_NSB_IJNSU_ISG_SD_EENSU_ISI_SD_EEEEESL_NSB_IJNSB_IJlllEEESD_SV_EEESL_S1R_NS1I_6fusion15FusionCallbacksIS1M_NS1S_17LinearCombinationISL_fSL_fLNS_15FloatRoundStyleE2EEESK_S1P_JEEENSA_5SM1004TMEM4LOAD26SM100_TMEM_LOAD_32dp32b32xES13_S1D_NSA_39AutoVectorizingCopyWithAssumedAlignmentILi128EEENSA_21SM90_TMA_STORE_IM2COLES1D_S23_S23_EEEvvEEEEvNT_6ParamsE)
	.align		4
        /*000c*/ 	.word	index@(__assertfail)
	.align		4
        /*0010*/ 	.word	0x00000000
	.align		4
        /*0014*/ 	.word	0xfffffffe
	.align		4
        /*0018*/ 	.word	0x00000000
	.align		4
        /*001c*/ 	.word	0xfffffffd
	.align		4
        /*0020*/ 	.word	0x00000000
	.align		4
        /*0024*/ 	.word	0xfffffffc


//--------------------- .nv.constant4             --------------------------
	.section	.nv.constant4,"a",@progbits
	.align	8
	.align		8
.nv.constant4:
        /*0000*/ 	.dword	__assertfail
	.align		8
        /*0008*/ 	.dword	__unnamed_1
	.align		8
        /*0010*/ 	.dword	__unnamed_2
	.align		8
        /*0018*/ 	.dword	_ZN39_INTERNAL_a5aef0c1_4_k_cu_5a89e248_26704cuda3std3__45__cpo5beginE
	.align		8
        /*0020*/ 	.dword	_ZN39_INTERNAL_a5aef0c1_4_k_cu_5a89e248_26704cuda3std3__45__cpo3endE
	.align		8
        /*0028*/ 	.dword	_ZN39_INTERNAL_a5aef0c1_4_k_cu_5a89e248_26704cuda3std3__45__cpo6cbeginE
	.align		8
        /*0030*/ 	.dword	_ZN39_INTERNAL_a5aef0c1_4_k_cu_5a89e248_26704cuda3std3__45__cpo4cendE
	.align		8
        /*0038*/ 	.dword	_ZN39_INTERNAL_a5aef0c1_4_k_cu_5a89e248_26704cuda3std3__441_GLOBAL__N__a5aef0c1_4_k_cu_5a89e248_26706ignoreE
	.align		8
        /*0040*/ 	.dword	_ZN39_INTERNAL_a5aef0c1_4_k_cu_5a89e248_26704cuda3std3__419piecewise_constructE
	.align		8
        /*0048*/ 	.dword	_ZN39_INTERNAL_a5aef0c1_4_k_cu_5a89e248_26704cuda3std3__48in_placeE
	.align		8
        /*0050*/ 	.dword	_ZN39_INTERNAL_a5aef0c1_4_k_cu_5a89e248_26704cuda3std6ranges3__45__cpo4swapE
	.align		8
        /*0058*/ 	.dword	_ZN39_INTERNAL_a5aef0c1_4_k_cu_5a89e248_26704cuda3std6ranges3__45__cpo9iter_moveE
	.align		8
        /*0060*/ 	.dword	_ZN39_INTERNAL_a5aef0c1_4_k_cu_5a89e248_26704cute7productE
	.align		8
        /*0068*/ 	.dword	_ZN39_INTERNAL_a5aef0c1_4_k_cu_5a89e248_26704cute1_E
	.align		8
        /*0070*/ 	.dword	$str$27
	.align		8
        /*0078*/ 	.dword	$str$28
	.align		8
        /*0080*/ 	.dword	$str$29
	.align		8
        /*0088*/ 	.dword	$str$30


//--------------------- .text._ZN7cutlass13device_kernelINS_4conv6kernel13ConvUniversalINS1_16ConvProblemShapeILNS1_8OperatorE0ELi2EEENS1_10collective14CollectiveConvINS1_47MainloopSm100TmaUmmaWarpSpecializedImplicitGemmILS5_0ELi16ELi2ELi1ELi2EN4cute5tupleIJNSA_1CILi1EEESD_SD_EEEEENSB_IJNSC_ILi128EEENSC_ILi64EEENSB_IJNSC_ILi32EEEEEEEEENS_6half_tESL_NSA_8TiledMMAINSA_8MMA_AtomIJNSA_20SM100_MMA_F16BF16_SSISL_SL_fLi128ELi64ELNSA_4UMMA5MajorE0ELSQ_0ELNSP_7ScaleInE0ELSR_0EEEEEENSA_6LayoutISE_NSB_IJNSC_ILi0EEESV_SV_EEEEENSB_IJNSA_10UnderscoreESY_SY_EEEEENS7_6detail27Sm100ImplicitGemmTileTraitsINSA_20SM90_TMA_LOAD_IM2COLENSA_14ComposedLayoutINSA_7SwizzleILi2ELi4ELi3EEENSA_18smem_ptr_flag_bitsILi16EEENSU_INSB_IJNSC_ILi8EEESI_EEENSB_IJSI_SD_EEEEEEEvEENS12_INSA_13SM90_TMA_LOADES1D_vEEEENS_8epilogue10collective18CollectiveEpilogueINS1I_23Sm100TmaWarpSpecializedILi3ELi2ELi32ELb1ELb0EEEJSK_NSB_IJNSU_ISG_SD_EENSU_ISI_SD_EEEEESL_NSB_IJNSB_IJlllEEESD_SV_EEESL_S1R_NS1I_6fusion15FusionCallbacksIS1M_NS1S_17LinearCombinationISL_fSL_fLNS_15FloatRoundStyleE2EEESK_S1P_JEEENSA_5SM1004TMEM4LOAD26SM100_TMEM_LOAD_32dp32b32xES13_S1D_NSA_39AutoVectorizingCopyWithAssumedAlignmentILi128EEENSA_21SM90_TMA_STORE_IM2COLES1D_S23_S23_EEEvvEEEEvNT_6ParamsE --------------------------
	.section	.text._ZN7cutlass13device_kernelINS_4conv6kernel13ConvUniversalINS1_16ConvProblemShapeILNS1_8OperatorE0ELi2EEENS1_10collective14CollectiveConvINS1_47MainloopSm100TmaUmmaWarpSpecializedImplicitGemmILS5_0ELi16ELi2ELi1ELi2EN4cute5tupleIJNSA_1CILi1EEESD_SD_EEEEENSB_IJNSC_ILi128EEENSC_ILi64EEENSB_IJNSC_ILi32EEEEEEEEENS_6half_tESL_NSA_8TiledMMAINSA_8MMA_AtomIJNSA_20SM100_MMA_F16BF16_SSISL_SL_fLi128ELi64ELNSA_4UMMA5MajorE0ELSQ_0ELNSP_7ScaleInE0ELSR_0EEEEEENSA_6LayoutISE_NSB_IJNSC_ILi0EEESV_SV_EEEEENSB_IJNSA_10UnderscoreESY_SY_EEEEENS7_6detail27Sm100ImplicitGemmTileTraitsINSA_20SM90_TMA_LOAD_IM2COLENSA_14ComposedLayoutINSA_7SwizzleILi2ELi4ELi3EEENSA_18smem_ptr_flag_bitsILi16EEENSU_INSB_IJNSC_ILi8EEESI_EEENSB_IJSI_SD_EEEEEEEvEENS12_INSA_13SM90_TMA_LOADES1D_vEEEENS_8epilogue10collective18CollectiveEpilogueINS1I_23Sm100TmaWarpSpecializedILi3ELi2ELi32ELb1ELb0EEEJSK_NSB_IJNSU_ISG_SD_EENSU_ISI_SD_EEEEESL_NSB_IJNSB_IJlllEEESD_SV_EEESL_S1R_NS1I_6fusion15FusionCallbacksIS1M_NS1S_17LinearCombinationISL_fSL_fLNS_15FloatRoundStyleE2EEESK_S1P_JEEENSA_5SM1004TMEM4LOAD26SM100_TMEM_LOAD_32dp32b32xES13_S1D_NSA_39AutoVectorizingCopyWithAssumedAlignmentILi128EEENSA_21SM90_TMA_STORE_IM2COLES1D_S23_S23_EEEvvEEEEvNT_6ParamsE,"ax",@progbits
	.align	128
.text._ZN7cutlass13device_kernelINS_4conv6kernel13ConvUniversalINS1_16ConvProblemShapeILNS1_8OperatorE0ELi2EEENS1_10collective14CollectiveConvINS1_47MainloopSm100TmaUmmaWarpSpecializedImplicitGemmILS5_0ELi16ELi2ELi1ELi2EN4cute5tupleIJNSA_1CILi1EEESD_SD_EEEEENSB_IJNSC_ILi128EEENSC_ILi64EEENSB_IJNSC_ILi32EEEEEEEEENS_6half_tESL_NSA_8TiledMMAINSA_8MMA_AtomIJNSA_20SM100_MMA_F16BF16_SSISL_SL_fLi128ELi64ELNSA_4UMMA5MajorE0ELSQ_0ELNSP_7ScaleInE0ELSR_0EEEEEENSA_6LayoutISE_NSB_IJNSC_ILi0EEESV_SV_EEEEENSB_IJNSA_10UnderscoreESY_SY_EEEEENS7_6detail27Sm100ImplicitGemmTileTraitsINSA_20SM90_TMA_LOAD_IM2COLENSA_14ComposedLayoutINSA_7SwizzleILi2ELi4ELi3EEENSA_18smem_ptr_flag_bitsILi16EEENSU_INSB_IJNSC_ILi8EEESI_EEENSB_IJSI_SD_EEEEEEEvEENS12_INSA_13SM90_TMA_LOADES1D_vEEEENS_8epilogue10collective18CollectiveEpilogueINS1I_23Sm100TmaWarpSpecializedILi3ELi2ELi32ELb1ELb0EEEJSK_NSB_IJNSU_ISG_SD_EENSU_ISI_SD_EEEEESL_NSB_IJNSB_IJlllEEESD_SV_EEESL_S1R_NS1I_6fusion15FusionCallbacksIS1M_NS1S_17LinearCombinationISL_fSL_fLNS_15FloatRoundStyleE2EEESK_S1P_JEEENSA_5SM1004TMEM4LOAD26SM100_TMEM_LOAD_32dp32b32xES13_S1D_NSA_39AutoVectorizingCopyWithAssumedAlignmentILi128EEENSA_21SM90_TMA_STORE_IM2COLES1D_S23_S23_EEEvvEEEEvNT_6ParamsE:
        .type           _ZN7cutlass13device_kernelINS_4conv6kernel13ConvUniversalINS1_16ConvProblemShapeILNS1_8OperatorE0ELi2EEENS1_10collective14CollectiveConvINS1_47MainloopSm100TmaUmmaWarpSpecializedImplicitGemmILS5_0ELi16ELi2ELi1ELi2EN4cute5tupleIJNSA_1CILi1EEESD_SD_EEEEENSB_IJNSC_ILi128EEENSC_ILi64EEENSB_IJNSC_ILi32EEEEEEEEENS_6half_tESL_NSA_8TiledMMAINSA_8MMA_AtomIJNSA_20SM100_MMA_F16BF16_SSISL_SL_fLi128ELi64ELNSA_4UMMA5MajorE0ELSQ_0ELNSP_7ScaleInE0ELSR_0EEEEEENSA_6LayoutISE_NSB_IJNSC_ILi0EEESV_SV_EEEEENSB_IJNSA_10UnderscoreESY_SY_EEEEENS7_6detail27Sm100ImplicitGemmTileTraitsINSA_20SM90_TMA_LOAD_IM2COLENSA_14ComposedLayoutINSA_7SwizzleILi2ELi4ELi3EEENSA_18smem_ptr_flag_bitsILi16EEENSU_INSB_IJNSC_ILi8EEESI_EEENSB_IJSI_SD_EEEEEEEvEENS12_INSA_13SM90_TMA_LOADES1D_vEEEENS_8epilogue10collective18CollectiveEpilogueINS1I_23Sm100TmaWarpSpecializedILi3ELi2ELi32ELb1ELb0EEEJSK_NSB_IJNSU_ISG_SD_EENSU_ISI_SD_EEEEESL_NSB_IJNSB_IJlllEEESD_SV_EEESL_S1R_NS1I_6fusion15FusionCallbacksIS1M_NS1S_17LinearCombinationISL_fSL_fLNS_15FloatRoundStyleE2EEESK_S1P_JEEENSA_5SM1004TMEM4LOAD26SM100_TMEM_LOAD_32dp32b32xES13_S1D_NSA_39AutoVectorizingCopyWithAssumedAlignmentILi128EEENSA_21SM90_TMA_STORE_IM2COLES1D_S23_S23_EEEvvEEEEvNT_6ParamsE,@function
        .size           _ZN7cutlass13device_kernelINS_4conv6kernel13ConvUniversalINS1_16ConvProblemShapeILNS1_8OperatorE0ELi2EEENS1_10collective14CollectiveConvINS1_47MainloopSm100TmaUmmaWarpSpecializedImplicitGemmILS5_0ELi16ELi2ELi1ELi2EN4cute5tupleIJNSA_1CILi1EEESD_SD_EEEEENSB_IJNSC_ILi128EEENSC_ILi64EEENSB_IJNSC_ILi32EEEEEEEEENS_6half_tESL_NSA_8TiledMMAINSA_8MMA_AtomIJNSA_20SM100_MMA_F16BF16_SSISL_SL_fLi128ELi64ELNSA_4UMMA5MajorE0ELSQ_0ELNSP_7ScaleInE0ELSR_0EEEEEENSA_6LayoutISE_NSB_IJNSC_ILi0EEESV_SV_EEEEENSB_IJNSA_10UnderscoreESY_SY_EEEEENS7_6detail27Sm100ImplicitGemmTileTraitsINSA_20SM90_TMA_LOAD_IM2COLENSA_14ComposedLayoutINSA_7SwizzleILi2ELi4ELi3EEENSA_18smem_ptr_flag_bitsILi16EEENSU_INSB_IJNSC_ILi8EEESI_EEENSB_IJSI_SD_EEEEEEEvEENS12_INSA_13SM90_TMA_LOADES1D_vEEEENS_8epilogue10collective18CollectiveEpilogueINS1I_23Sm100TmaWarpSpecializedILi3ELi2ELi32ELb1ELb0EEEJSK_NSB_IJNSU_ISG_SD_EENSU_ISI_SD_EEEEESL_NSB_IJNSB_IJlllEEESD_SV_EEESL_S1R_NS1I_6fusion15FusionCallbacksIS1M_NS1S_17LinearCombinationISL_fSL_fLNS_15FloatRoundStyleE2EEESK_S1P_JEEENSA_5SM1004TMEM4LOAD26SM100_TMEM_LOAD_32dp32b32xES13_S1D_NSA_39AutoVectorizingCopyWithAssumedAlignmentILi128EEENSA_21SM90_TMA_STORE_IM2COLES1D_S23_S23_EEEvvEEEEvNT_6ParamsE,(.L_x_180 - _ZN7cutlass13device_kernelINS_4conv6kernel13ConvUniversalINS1_16ConvProblemShapeILNS1_8OperatorE0ELi2EEENS1_10collective14CollectiveConvINS1_47MainloopSm100TmaUmmaWarpSpecializedImplicitGemmILS5_0ELi16ELi2ELi1ELi2EN4cute5tupleIJNSA_1CILi1EEESD_SD_EEEEENSB_IJNSC_ILi128EEENSC_ILi64EEENSB_IJNSC_ILi32EEEEEEEEENS_6half_tESL_NSA_8TiledMMAINSA_8MMA_AtomIJNSA_20SM100_MMA_F16BF16_SSISL_SL_fLi128ELi64ELNSA_4UMMA5MajorE0ELSQ_0ELNSP_7ScaleInE0ELSR_0EEEEEENSA_6LayoutISE_NSB_IJNSC_ILi0EEESV_SV_EEEEENSB_IJNSA_10UnderscoreESY_SY_EEEEENS7_6detail27Sm100ImplicitGemmTileTraitsINSA_20SM90_TMA_LOAD_IM2COLENSA_14ComposedLayoutINSA_7SwizzleILi2ELi4ELi3EEENSA_18smem_ptr_flag_bitsILi16EEENSU_INSB_IJNSC_ILi8EEESI_EEENSB_IJSI_SD_EEEEEEEvEENS12_INSA_13SM90_TMA_LOADES1D_vEEEENS_8epilogue10collective18CollectiveEpilogueINS1I_23Sm100TmaWarpSpecializedILi3ELi2ELi32ELb1ELb0EEEJSK_NSB_IJNSU_ISG_SD_EENSU_ISI_SD_EEEEESL_NSB_IJNSB_IJlllEEESD_SV_EEESL_S1R_NS1I_6fusion15FusionCallbacksIS1M_NS1S_17LinearCombinationISL_fSL_fLNS_15FloatRoundStyleE2EEESK_S1P_JEEENSA_5SM1004TMEM4LOAD26SM100_TMEM_LOAD_32dp32b32xES13_S1D_NSA_39AutoVectorizingCopyWithAssumedAlignmentILi128EEENSA_21SM90_TMA_STORE_IM2COLES1D_S23_S23_EEEvvEEEEvNT_6ParamsE)
        .other          _ZN7cutlass13device_kernelINS_4conv6kernel13ConvUniversalINS1_16ConvProblemShapeILNS1_8OperatorE0ELi2EEENS1_10collective14CollectiveConvINS1_47MainloopSm100TmaUmmaWarpSpecializedImplicitGemmILS5_0ELi16ELi2ELi1ELi2EN4cute5tupleIJNSA_1CILi1EEESD_SD_EEEEENSB_IJNSC_ILi128EEENSC_ILi64EEENSB_IJNSC_ILi32EEEEEEEEENS_6half_tESL_NSA_8TiledMMAINSA_8MMA_AtomIJNSA_20SM100_MMA_F16BF16_SSISL_SL_fLi128ELi64ELNSA_4UMMA5MajorE0ELSQ_0ELNSP_7ScaleInE0ELSR_0EEEEEENSA_6LayoutISE_NSB_IJNSC_ILi0EEESV_SV_EEEEENSB_IJNSA_10UnderscoreESY_SY_EEEEENS7_6detail27Sm100ImplicitGemmTileTraitsINSA_20SM90_TMA_LOAD_IM2COLENSA_14ComposedLayoutINSA_7SwizzleILi2ELi4ELi3EEENSA_18smem_ptr_flag_bitsILi16EEENSU_INSB_IJNSC_ILi8EEESI_EEENSB_IJSI_SD_EEEEEEEvEENS12_INSA_13SM90_TMA_LOADES1D_vEEEENS_8epilogue10collective18CollectiveEpilogueINS1I_23Sm100TmaWarpSpecializedILi3ELi2ELi32ELb1ELb0EEEJSK_NSB_IJNSU_ISG_SD_EENSU_ISI_SD_EEEEESL_NSB_IJNSB_IJlllEEESD_SV_EEESL_S1R_NS1I_6fusion15FusionCallbacksIS1M_NS1S_17LinearCombinationISL_fSL_fLNS_15FloatRoundStyleE2EEESK_S1P_JEEENSA_5SM1004TMEM4LOAD26SM100_TMEM_LOAD_32dp32b32xES13_S1D_NSA_39AutoVectorizingCopyWithAssumedAlignmentILi128EEENSA_21SM90_TMA_STORE_IM2COLES1D_S23_S23_EEEvvEEEEvNT_6ParamsE,@"STO_CUDA_ENTRY STV_DEFAULT"
_ZN7cutlass13device_kernelINS_4conv6kernel13ConvUniversalINS1_16ConvProblemShapeILNS1_8OperatorE0ELi2EEENS1_10collective14CollectiveConvINS1_47MainloopSm100TmaUmmaWarpSpecializedImplicitGemmILS5_0ELi16ELi2ELi1ELi2EN4cute5tupleIJNSA_1CILi1EEESD_SD_EEEEENSB_IJNSC_ILi128EEENSC_ILi64EEENSB_IJNSC_ILi32EEEEEEEEENS_6half_tESL_NSA_8TiledMMAINSA_8MMA_AtomIJNSA_20SM100_MMA_F16BF16_SSISL_SL_fLi128ELi64ELNSA_4UMMA5MajorE0ELSQ_0ELNSP_7ScaleInE0ELSR_0EEEEEENSA_6LayoutISE_NSB_IJNSC_ILi0EEESV_SV_EEEEENSB_IJNSA_10UnderscoreESY_SY_EEEEENS7_6detail27Sm100ImplicitGemmTileTraitsINSA_20SM90_TMA_LOAD_IM2COLENSA_14ComposedLayoutINSA_7SwizzleILi2ELi4ELi3EEENSA_18smem_ptr_flag_bitsILi16EEENSU_INSB_IJNSC_ILi8EEESI_EEENSB_IJSI_SD_EEEEEEEvEENS12_INSA_13SM90_TMA_LOADES1D_vEEEENS_8epilogue10collective18CollectiveEpilogueINS1I_23Sm100TmaWarpSpecializedILi3ELi2ELi32ELb1ELb0EEEJSK_NSB_IJNSU_ISG_SD_EENSU_ISI_SD_EEEEESL_NSB_IJNSB_IJlllEEESD_SV_EEESL_S1R_NS1I_6fusion15FusionCallbacksIS1M_NS1S_17LinearCombinationISL_fSL_fLNS_15FloatRoundStyleE2EEESK_S1P_JEEENSA_5SM1004TMEM4LOAD26SM100_TMEM_LOAD_32dp32b32xES13_S1D_NSA_39AutoVectorizingCopyWithAssumedAlignmentILi128EEENSA_21SM90_TMA_STORE_IM2COLES1D_S23_S23_EEEvvEEEEvNT_6ParamsE:
[----:B------:R-:W1:Y:S01]  /*0000*/  LDC R1, c[0x0][0x37c] ;  /* 0x0000df00ff017b82 */ /* 0x000e620000000800 */
[----:B------:R-:W2:Y:S07]  /*0010*/  S2R R102, SR_TID.X ;  /* 0x0000000000667919 */ /* 0x000eae0000002100 */
[----:B------:R-:W3:Y:S01]  /*0020*/  LDC.64 R2, c[0x0][0x890] ;  /* 0x00022400ff027b82 */ /* 0x000ee20000000a00 */
[----:B------:R-:W4:Y:S01]  /*0030*/  LDCU.64 UR50, c[0x0][0x358] ;  /* 0x00006b00ff3277ac */ /* 0x000f220008000a00 */
[----:B-1----:R-:W-:Y:S01]  /*0040*/  VIADD R1, R1, 0xfffffff8 ;  /* 0xfffffff801017836 */ /* 0x002fe20000000000 */
[----:B------:R-:W-:-:S02]  /*0050*/  PRMT R92, RZ, 0x7610, R92 ;  /* 0x00007610ff5c7816 */ /* 0x000fc4000000005c */
[----:B------:R-:W-:Y:S02]  /*0060*/  ELECT P2, URZ, PT ;  /* 0x0000000000ff782f */ /* 0x000fe40003840000 */
[----:B---3--:R-:W-:-:S04]  /*0070*/  ISETP.NE.U32.AND P0, PT, R2, RZ, PT ;  /* 0x000000ff0200720c */ /* 0x008fc80003f05070 */
[----:B------:R-:W-:Y:S02]  /*0080*/  ISETP.NE.AND.EX P0, PT, R3, RZ, PT, P0 ;  /* 0x000000ff0300720c */ /* 0x000fe40003f05300 */
[----:B--2---:R-:W-:-:S05]  /*0090*/  SHF.R.U32.HI R100, RZ, 0x5, R102 ;  /* 0x00000005ff647819 */ /* 0x004fca0000011666 */
[----:B------:R-:W1:Y:S02]  /*00a0*/  SHFL.IDX PT, R0, R100, RZ, 0x1f ;  /* 0x00001fff64007589 */ /* 0x000e6400000e0000 */
[----:B-1----:R-:W-:-:S04]  /*00b0*/  R2UR UR6, R0 ;  /* 0x00000000000672ca */ /* 0x002fc800000e0000 */
[----:B----4-:R-:W-:Y:S05]  /*00c0*/  @P0 BRA `(.L_x_0) ;  /* 0x00000000002c0947 */ /* 0x010fea0003800000 */
[----:B------:R-:W1:Y:S02]  /*00d0*/  LDCU.64 UR4, c[0x0][0x888] ;  /* 0x00011100ff0477ac */ /* 0x000e640008000a00 */
[----:B-1----:R-:W-:-:S04]  /*00e0*/  UISETP.NE.U32.AND UP0, UPT, UR4, URZ, UPT ;  /* 0x000000ff0400728c */ /* 0x002fc8000bf05070 */
[----:B------:R-:W-:-:S09]  /*00f0*/  UISETP.NE.AND.EX UP0, UPT, UR5, URZ, UPT, UP0 ;  /* 0x000000ff0500728c */ /* 0x000fd2000bf05300 */
[----:B------:R-:W-:Y:S05]  /*0100*/  BRA.U !UP0, `(.L_x_1) ;  /* 0x0000000108107547 */ /* 0x000fea000b800000 */
[----:B------:R-:W1:Y:S02]  /*0110*/  LDC.64 R4, c[0x0][0x888] ;  /* 0x00022200ff047b82 */ /* 0x000e640000000a00 */
[----:B-1----:R1:W5:Y:S01]  /*0120*/  LDG.E R49, desc[UR50][R4.64] ;  /* 0x0000003204317981 */ /* 0x002362000c1e1900 */
[----:B------:R-:W-:Y:S01]  /*0130*/  HFMA2 R92, -RZ, RZ, 0, 5.9604644775390625e-08 ;  /* 0x00000001ff5c7431 */ /* 0x000fe200000001ff */
[----:B------:R-:W-:Y:S05]  /*0140*/  BRA `(.L_x_0) ;  /* 0x00000000000c7947 */ /* 0x000fea0003800000 */
.L_x_1:
[----:B------:R-:W1:Y:S01]  /*0150*/  LDCU UR4, c[0x0][0x880] ;  /* 0x00011000ff0477ac */ /* 0x000e620008000800 */
[----:B------:R-:W-:Y:S01]  /*0160*/  HFMA2 R92, -RZ, RZ, 0, 5.9604644775390625e-08 ;  /* 0x00000001ff5c7431 */ /* 0x000fe200000001ff */
[----:B-1----:R-:W-:-:S07]  /*0170*/  MOV R49, UR4 ;  /* 0x0000000400317c02 */ /* 0x002fce0008000f00 */
.L_x_0:
[----:B------:R-:W2:Y:S02]  /*0180*/  LDCU.64 UR4, c[0x0][0x8b0] ;  /* 0x00011600ff0477ac */ /* 0x000ea40008000a00 */
[----:B--2---:R-:W-:-:S04]  /*0190*/  UISETP.NE.U32.AND UP0, UPT, UR4, URZ, UPT ;  /* 0x000000ff0400728c */ /* 0x004fc8000bf05070 */
[----:B------:R-:W-:-:S09]  /*01a0*/  UISETP.NE.AND.EX UP0, UPT, UR5, URZ, UPT, UP0 ;  /* 0x000000ff0500728c */ /* 0x000fd2000bf05300 */
[----:B------:R-:W-:Y:S05]  /*01b0*/  BRA.U UP0, `(.L_x_2) ;  /* 0x0000000100247547 */ /* 0x000fea000b800000 */
[----:B------:R-:W2:Y:S02]  /*01c0*/  LDCU.64 UR4, c[0x0][0x8a8] ;  /* 0x00011500ff0477ac */ /* 0x000ea40008000a00 */
[----:B--2---:R-:W-:-:S04]  /*01d0*/  UISETP.NE.U32.AND UP0, UPT, UR4, URZ, UPT ;  /* 0x000000ff0400728c */ /* 0x004fc8000bf05070 */
[----:B------:R-:W-:-:S09]  /*01e0*/  UISETP.NE.AND.EX UP0, UPT, UR5, URZ, UPT, UP0 ;  /* 0x000000ff0500728c */ /* 0x000fd2000bf05300 */
[----:B------:R-:W-:Y:S05]  /*01f0*/  BRA.U !UP0, `(.L_x_3) ;  /* 0x00000001080c7547 */ /* 0x000fea000b800000 */
[----:B-1----:R-:W1:Y:S02]  /*0200*/  LDC.64 R4, c[0x0][0x8a8] ;  /* 0x00022a00ff047b82 */ /* 0x002e640000000a00 */
[----:B-1----:R2:W5:Y:S01]  /*0210*/  LDG.E R47, desc[UR50][R4.64] ;  /* 0x00000032042f7981 */ /* 0x002562000c1e1900 */
[----:B------:R-:W-:Y:S05]  /*0220*/  BRA `(.L_x_2) ;  /* 0x0000000000087947 */ /* 0x000fea0003800000 */
.L_x_3:
[----:B------:R-:W2:Y:S02]  /*0230*/  LDCU UR4, c[0x0][0x8a0] ;  /* 0x00011400ff0477ac */ /* 0x000ea40008000800 */
[----:B--2---:R-:W-:Y:S02]  /*0240*/  MOV R47, UR4 ;  /* 0x00000004002f7c02 */ /* 0x004fe40008000f00 */
.L_x_2:
[----:B-12---:R-:W1:Y:S01]  /*0250*/  LDC.64 R4, c[0x0][0x888] ;  /* 0x00022200ff047b82 */ /* 0x006e620000000a00 */
[----:B------:R-:W-:Y:S01]  /*0260*/  IMAD.U32 R0, RZ, RZ, UR6 ;  /* 0x00000006ff007e24 */ /* 0x000fe2000f8e00ff */
[----:B------:R-:W-:Y:S01]  /*0270*/  ISETP.EQ.U32.AND P4, PT, R2, RZ, PT ;  /* 0x000000ff0200720c */ /* 0x000fe20003f82070 */
[----:B------:R-:W-:Y:S03]  /*0280*/  BSSY.RECONVERGENT B0, `(.L_x_4) ;  /* 0x0000012000007945 */ /* 0x000fe60003800200 */
[----:B------:R-:W-:Y:S02]  /*0290*/  ISETP.NE.OR P1, PT, R0, 0x1, !P2 ;  /* 0x000000010000780c */ /* 0x000fe40005725670 */
[----:B-1----:R-:W-:-:S04]  /*02a0*/  ISETP.NE.U32.AND P0, PT, R4, RZ, PT ;  /* 0x000000ff0400720c */ /* 0x002fc80003f05070 */
[----:B------:R-:W-:-:S13]  /*02b0*/  ISETP.NE.AND.EX P0, PT, R5, RZ, PT, P0 ;  /* 0x000000ff0500720c */ /* 0x000fda0003f05300 */
[----:B------:R-:W-:Y:S01]  /*02c0*/  VOTEU.ANY UP4, P0 ;  /* 0x0000000000ff7886 */ /* 0x000fe20000080100 */
[----:B------:R-:W-:Y:S02]  /*02d0*/  PLOP3.LUT P3, PT, PT, PT, UP4, 0x80, 0x8 ;  /* 0x000000000008781c */ /* 0x000fe40003f6f048 */
[----:B------:R-:W-:Y:S02]  /*02e0*/  ISETP.NE.OR P0, PT, R0, 0x3, !P2 ;  /* 0x000000030000780c */ /* 0x000fe40005705670 */
[----:B------:R-:W-:-:S04]  /*02f0*/  ISETP.EQ.OR.EX P5, PT, R3, RZ, !P3, P4 ;  /* 0x000000ff0300720c */ /* 0x000fc80005fa2740 */
[----:B------:R-:W-:Y:S01]  /*0300*/  P2R R101, PR, RZ, 0x20 ;  /* 0x00000020ff657803 */ /* 0x000fe20000000000 */
[----:B------:R-:W-:Y:S05]  /*0310*/  @P1 BRA `(.L_x_5) ;  /* 0x0000000000201947 */ /* 0x000fea0003800000 */
[----:B------:R-:W1:Y:S02]  /*0320*/  LDCU.64 UR4, c[0x0][0x348] ;  /* 0x00006900ff0477ac */ /* 0x000e640008000a00 */
[----:B-1----:R-:W-:Y:S02]  /*0330*/  UIADD3 UR8, UP1, UPT, UR4, 0x80, URZ ;  /* 0x0000008004087890 */ /* 0x002fe4000ff3e0ff */
[----:B------:R-:W-:Y:S02]  /*0340*/  UIADD3 UR4, UP0, UPT, UR4, 0x180, URZ ;  /* 0x0000018004047890 */ /* 0x000fe4000ff1e0ff */
[----:B------:R-:W-:Y:S02]  /*0350*/  UIADD3.X UR9, UPT, UPT, URZ, UR5, URZ, UP1, !UPT ;  /* 0x00000005ff097290 */ /* 0x000fe40008ffe4ff */
[----:B------:R-:W-:-:S07]  /*0360*/  UIADD3.X UR5, UPT, UPT, URZ, UR5, URZ, UP0, !UPT ;  /* 0x00000005ff057290 */ /* 0x000fce00087fe4ff */
[----:B------:R1:W-:Y:S02]  /*0370*/  UTMACCTL.PF [UR8] ;  /* 0x00000000080079b9 */ /* 0x0003e40008040000 */
[----:B------:R1:W-:Y:S02]  /*0380*/  UTMACCTL.PF [UR4] ;  /* 0x00000000040079b9 */ /* 0x0003e40008040000 */
[----:B-1----:R-:W-:Y:S01]  /*0390*/  NOP ;  /* 0x0000000000007918 */ /* 0x002fe20000000000 */
.L_x_5:
[----:B------:R-:W-:Y:S05]  /*03a0*/  BSYNC.RECONVERGENT B0 ;  /* 0x0000000000007941 */ /* 0x000fea0003800200 */
.L_x_4:
[----:B------:R-:W-:Y:S04]  /*03b0*/  BSSY.RECONVERGENT B0, `(.L_x_6) ;  /* 0x000000a000007945 */ /* 0x000fe80003800200 */
        /* <DEDUP_REMOVED lines=9> */
.L_x_7:
[----:B------:R-:W-:Y:S05]  /*0450*/  BSYNC.RECONVERGENT B0 ;  /* 0x0000000000007941 */ /* 0x000fea0003800200 */
.L_x_6:
[----:B------:R-:W-:Y:S01]  /*0460*/  UPLOP3.LUT UP1, UPT, UPT, UPT, UPT, 0x80, 0x8 ;  /* 0x000000000008789c */ /* 0x000fe20003f2f070 */
[----:B------:R-:W-:Y:S10]  /*0470*/  @!P5 BRA `(.L_x_8) ;  /* 0x000000000024d947 */ /* 0x000ff40003800000 */
[----:B------:R-:W-:Y:S01]  /*0480*/  ISETP.NE.U32.AND P1, PT, R2, RZ, PT ;  /* 0x000000ff0200720c */ /* 0x000fe20003f25070 */
[----:B------:R-:W-:Y:S01]  /*0490*/  USEL UR4, URZ, 0xffffffff, UP4 ;  /* 0xffffffffff047887 */ /* 0x000fe2000a000000 */
[----:B-----5:R-:W-:Y:S02]  /*04a0*/  FSETP.NEU.AND P0, PT, R49, RZ, PT ;  /* 0x000000ff3100720b */ /* 0x020fe40003f0d000 */
[----:B------:R-:W-:-:S11]  /*04b0*/  ISETP.NE.AND.EX P1, PT, R3, RZ, PT, P1 ;  /* 0x000000ff0300720c */ /* 0x000fd60003f25310 */
[----:B------:R-:W-:Y:S02]  /*04c0*/  VOTEU.ANY UP0, P0 ;  /* 0x0000000000ff7886 */ /* 0x000fe40000000100 */
[----:B------:R-:W-:-:S05]  /*04d0*/  VOTEU.ANY UP1, P1 ;  /* 0x0000000000ff7886 */ /* 0x000fca0000820100 */
[----:B------:R-:W-:-:S04]  /*04e0*/  @!UP1 USEL UR4, URZ, 0xffffffff, UP0 ;  /* 0xffffffffff049887 */ /* 0x000fc80008000000 */
[----:B------:R-:W-:-:S04]  /*04f0*/  ULOP3.LUT UR4, UR4, 0x1, URZ, 0xc0, !UPT ;  /* 0x0000000104047892 */ /* 0x000fc8000f8ec0ff */
[----:B------:R-:W-:-:S11]  /*0500*/  UISETP.NE.U32.AND UP1, UPT, UR4, 0x1, UPT ;  /* 0x000000010400788c */ /* 0x000fd6000bf25070 */
.L_x_8:
[----:B------:R-:W1:Y:S01]  /*0510*/  SHFL.IDX PT, R2, R100, RZ, 0x1f ;  /* 0x00001fff64027589 */ /* 0x000e6200000e0000 */
[----:B------:R-:W-:-:S04]  /*0520*/  UISETP.NE.AND UP0, UPT, UR6, 0x2, UPT ;  /* 0x000000020600788c */ /* 0x000fc8000bf05270 */
[----:B------:R-:W-:Y:S01]  /*0530*/  USEL UR15, URZ, 0x1, UP0 ;  /* 0x00000001ff0f7887 */ /* 0x000fe20008000000 */
[----:B-1----:R-:W-:-:S13]  /*0540*/  ISETP.NE.AND P0, PT, R2, RZ, PT ;  /* 0x000000ff0200720c */ /* 0x002fda0003f05270 */
[----:B------:R-:W-:Y:S05]  /*0550*/  @P0 BRA `(.L_x_9) ;  /* 0x0000000000b40947 */ /* 0x000fea0003800000 */
[----:B------:R-:W-:Y:S01]  /*0560*/  ELECT P0, URZ, PT ;  /* 0x0000000000ff782f */ /* 0x000fe20003800000 */
[----:B------:R-:W-:-:S12]  /*0570*/  BSSY.RECONVERGENT B0, `(.L_x_9) ;  /* 0x000002b000007945 */ /* 0x000fd80003800200 */
[----:B------:R-:W-:Y:S05]  /*0580*/  @!P0 BRA `(.L_x_10) ;  /* 0x0000000000a48947 */ /* 0x000fea0003800000 */
[----:B------:R-:W1:Y:S01]  /*0590*/  S2UR UR5, SR_CgaCtaId ;  /* 0x00000000000579c3 */ /* 0x000e620000008800 */
[----:B------:R-:W-:Y:S01]  /*05a0*/  UMOV UR7, 0x400 ;  /* 0x0000040000077882 */ /* 0x000fe20000000000 */
[----:B------:R-:W-:Y:S02]  /*05b0*/  UMOV UR4, 0x1 ;  /* 0x0000000100047882 */ /* 0x000fe40000000000 */
[----:B------:R-:W-:-:S04]  /*05c0*/  UIADD3 UR8, UPT, UPT, -UR4, 0x100000, URZ ;  /* 0x0010000004087890 */ /* 0x000fc8000fffe1ff */
[----:B------:R-:W-:Y:S02]  /*05d0*/  USHF.L.U32 UR9, UR8, 0xb, URZ ;  /* 0x0000000b08097899 */ /* 0x000fe400080006ff */
[----:B------:R-:W-:Y:S02]  /*05e0*/  USHF.L.U32 UR8, UR8, 0x1, URZ ;  /* 0x0000000108087899 */ /* 0x000fe400080006ff */
[----:B-1----:R-:W-:Y:S01]  /*05f0*/  ULEA UR5, UR5, UR7, 0x18 ;  /* 0x0000000705057291 */ /* 0x002fe2000f8ec0ff */
[----:B------:R-:W1:Y:S11]  /*0600*/  FENCE.VIEW.ASYNC.S ;  /* 0x00000000000073c6 */ /* 0x000e760000000000 */
[----:B-1----:R1:W2:Y:S01]  /*0610*/  SYNCS.EXCH.64 URZ, [UR5], UR8 ;  /* 0x0000000805ff75b2 */ /* 0x0022a20008000100 */
[----:B------:R1:W3:Y:S01]  /*0620*/  SYNCS.EXCH.64 URZ, [UR5+0x80], UR8 ;  /* 0x0000800805ff75b2 */ /* 0x0002e20008000100 */
[----:B------:R1:W4:Y:S01]  /*0630*/  SYNCS.EXCH.64 URZ, [UR5+0x8], UR8 ;  /* 0x0000080805ff75b2 */ /* 0x0003220008000100 */
[----:B------:R1:W1:Y:S01]  /*0640*/  SYNCS.EXCH.64 URZ, [UR5+0x88], UR8 ;  /* 0x0000880805ff75b2 */ /* 0x0002620008000100 */
        /* <DEDUP_REMOVED lines=28> */
[----:B--234-:R-:W-:Y:S01]  /*0810*/  NOP ;  /* 0x0000000000007918 */ /* 0x01cfe20000000000 */
.L_x_10:
[----:B-1----:R-:W-:Y:S05]  /*0820*/  BSYNC.RECONVERGENT B0 ;  /* 0x0000000000007941 */ /* 0x002fea0003800200 */
.L_x_9:
[----:B------:R-:W1:Y:S01]  /*0830*/  SHFL.IDX PT, R2, R100, RZ, 0x1f ;  /* 0x00001fff64027589 */ /* 0x000e6200000e0000 */
[----:B------:R-:W-:Y:S01]  /*0840*/  NOP ;  /* 0x0000000000007918 */ /* 0x000fe20000000000 */
[----:B-1----:R-:W-:-:S13]  /*0850*/  ISETP.NE.AND P0, PT, R2, 0x1, PT ;  /* 0x000000010200780c */ /* 0x002fda0003f05270 */
[----:B------:R-:W-:Y:S05]  /*0860*/  @P0 BRA `(.L_x_11) ;  /* 0x0000000000500947 */ /* 0x000fea0003800000 */
[----:B------:R-:W1:Y:S01]  /*0870*/  S2UR UR7, SR_CgaCtaId ;  /* 0x00000000000779c3 */ /* 0x000e620000008800 */
[----:B------:R-:W-:Y:S01]  /*0880*/  UMOV UR8, 0x400 ;  /* 0x0000040000087882 */ /* 0x000fe20000000000 */
[----:B------:R-:W-:Y:S01]  /*0890*/  UMOV UR5, 0x20 ;  /* 0x0000002000057882 */ /* 0x000fe20000000000 */
[----:B------:R-:W-:Y:S01]  /*08a0*/  UMOV UR4, 0x80 ;  /* 0x0000008000047882 */ /* 0x000fe20000000000 */
[----:B------:R-:W-:Y:S01]  /*08b0*/  ELECT P0, URZ, PT ;  /* 0x0000000000ff782f */ /* 0x000fe20003800000 */
[----:B-1----:R-:W-:Y:S02]  /*08c0*/  ULEA UR7, UR7, UR8, 0x18 ;  /* 0x0000000807077291 */ /* 0x002fe4000f8ec0ff */
[----:B------:R-:W-:-:S04]  /*08d0*/  UIADD3 UR8, UPT, UPT, -UR5, 0x100000, URZ ;  /* 0x0010000005087890 */ /* 0x000fc8000fffe1ff */
[----:B------:R-:W-:Y:S02]  /*08e0*/  USHF.L.U32 UR9, UR8, 0xb, URZ ;  /* 0x0000000b08097899 */ /* 0x000fe400080006ff */
[----:B------:R-:W-:Y:S02]  /*08f0*/  USHF.L.U32 UR8, UR8, 0x1, URZ ;  /* 0x0000000108087899 */ /* 0x000fe400080006ff */
[----:B------:R-:W-:-:S04]  /*0900*/  UIADD3 UR4, UPT, UPT, -UR4, 0x100000, URZ ;  /* 0x0010000004047890 */ /* 0x000fc8000fffe1ff */
[----:B------:R-:W-:Y:S02]  /*0910*/  USHF.L.U32 UR5, UR4, 0xb, URZ ;  /* 0x0000000b04057899 */ /* 0x000fe400080006ff */
[----:B------:R-:W-:Y:S01]  /*0920*/  USHF.L.U32 UR4, UR4, 0x1, URZ ;  /* 0x0000000104047899 */ /* 0x000fe200080006ff */
[----:B------:R-:W1:Y:S03]  /*0930*/  FENCE.VIEW.ASYNC.S ;  /* 0x00000000000073c6 */ /* 0x000e660000000000 */
[----:B-1----:R1:W2:Y:S08]  /*0940*/  SYNCS.EXCH.64 URZ, [UR7+0x100], UR8 ;  /* 0x0001000807ff75b2 */ /* 0x0022b00008000100 */
[----:B------:R1:W3:Y:S01]  /*0950*/  SYNCS.EXCH.64 URZ, [UR7+0x118], UR4 ;  /* 0x0001180407ff75b2 */ /* 0x0002e20008000100 */
[----:B------:R1:W4:Y:S01]  /*0960*/  SYNCS.EXCH.64 URZ, [UR7+0x108], UR8 ;  /* 0x0001080807ff75b2 */ /* 0x0003220008000100 */
[----:B------:R1:W1:Y:S01]  /*0970*/  SYNCS.EXCH.64 URZ, [UR7+0x120], UR4 ;  /* 0x0001200407ff75b2 */ /* 0x0002620008000100 */
[----:B------:R1:W1:Y:S01]  /*0980*/  SYNCS.EXCH.64 URZ, [UR7+0x110], UR8 ;  /* 0x0001100807ff75b2 */ /* 0x0002620008000100 */
[----:B------:R1:W1:Y:S01]  /*0990*/  SYNCS.EXCH.64 URZ, [UR7+0x128], UR4 ;  /* 0x0001280407ff75b2 */ /* 0x0002620008000100 */
[----:B------:R-:W-:Y:S01]  /*09a0*/  NOP ;  /* 0x0000000000007918 */ /* 0x000fe20000000000 */
.L_x_11:
[----:B------:R-:W2:Y:S01]  /*09b0*/  SHFL.IDX PT, R2, R100, RZ, 0x1f ;  /* 0x00001fff64027589 */ /* 0x000ea200000e0000 */
[----:B------:R-:W-:Y:S01]  /*09c0*/  NOP ;  /* 0x0000000000007918 */ /* 0x000fe20000000000 */
[----:B--2---:R-:W-:-:S13]  /*09d0*/  ISETP.NE.AND P0, PT, R2, 0x3, PT ;  /* 0x000000030200780c */ /* 0x004fda0003f05270 */
[----:B------:R-:W-:Y:S05]  /*09e0*/  @P0 BRA `(.L_x_12) ;  /* 0x0000000000300947 */ /* 0x000fea0003800000 */
[----:B-1----:R-:W1:Y:S01]  /*09f0*/  S2UR UR5, SR_CgaCtaId ;  /* 0x00000000000579c3 */ /* 0x002e620000008800 */
[----:B------:R-:W-:Y:S01]  /*0a00*/  UMOV UR7, 0x400 ;  /* 0x0000040000077882 */ /* 0x000fe20000000000 */
[----:B------:R-:W-:Y:S01]  /*0a10*/  UMOV UR4, 0x20 ;  /* 0x0000002000047882 */ /* 0x000fe20000000000 */
[----:B------:R-:W-:Y:S01]  /*0a20*/  ELECT P0, URZ, PT ;  /* 0x0000000000ff782f */ /* 0x000fe20003800000 */
[----:B------:R-:W-:-:S04]  /*0a30*/  UIADD3 UR8, UPT, UPT, -UR4, 0x100000, URZ ;  /* 0x0010000004087890 */ /* 0x000fc8000fffe1ff */
[----:B------:R-:W-:Y:S02]  /*0a40*/  USHF.L.U32 UR9, UR8, 0xb, URZ ;  /* 0x0000000b08097899 */ /* 0x000fe400080006ff */
[----:B------:R-:W-:Y:S02]  /*0a50*/  USHF.L.U32 UR8, UR8, 0x1, URZ ;  /* 0x0000000108087899 */ /* 0x000fe400080006ff */
[----:B-1----:R-:W-:Y:S01]  /*0a60*/  ULEA UR5, UR5, UR7, 0x18 ;  /* 0x0000000705057291 */ /* 0x002fe2000f8ec0ff */
[----:B------:R-:W1:Y:S11]  /*0a70*/  FENCE.VIEW.ASYNC.S ;  /* 0x00000000000073c6 */ /* 0x000e760000000000 */
[----:B-1----:R2:W1:Y:S01]  /*0a80*/  SYNCS.EXCH.64 URZ, [UR5+0x130], UR8 ;  /* 0x0001300805ff75b2 */ /* 0x0024620008000100 */
[----:B------:R2:W1:Y:S02]  /*0a90*/  SYNCS.EXCH.64 URZ, [UR5+0x138], UR8 ;  /* 0x0001380805ff75b2 */ /* 0x0004640008000100 */
[----:B--2---:R-:W-:Y:S01]  /*0aa0*/  NOP ;  /* 0x0000000000007918 */ /* 0x004fe20000000000 */
.L_x_12:
[----:B------:R-:W2:Y:S01]  /*0ab0*/  SHFL.IDX PT, R2, R100, RZ, 0x1f ;  /* 0x00001fff64027589 */ /* 0x000ea200000e0000 */
[----:B------:R-:W-:Y:S01]  /*0ac0*/  NOP ;  /* 0x0000000000007918 */ /* 0x000fe20000000000 */
[----:B--2---:R-:W-:-:S13]  /*0ad0*/  ISETP.NE.AND P0, PT, R2, 0x4, PT ;  /* 0x000000040200780c */ /* 0x004fda0003f05270 */
[----:B------:R-:W-:Y:S05]  /*0ae0*/  @P0 BRA `(.L_x_13) ;  /* 0x0000000000440947 */ /* 0x000fea0003800000 */
[----:B-1----:R-:W1:Y:S01]  /*0af0*/  S2UR UR5, SR_CgaCtaId ;  /* 0x00000000000579c3 */ /* 0x002e620000008800 */
[----:B------:R-:W-:Y:S01]  /*0b00*/  UMOV UR8, 0x100 ;  /* 0x0000010000087882 */ /* 0x000fe20000000000 */
[----:B------:R-:W-:Y:S01]  /*0b10*/  UMOV UR7, 0x400 ;  /* 0x0000040000077882 */ /* 0x000fe20000000000 */
[----:B------:R-:W-:Y:S01]  /*0b20*/  USEL UR8, UR8, 0xe0, UP1 ;  /* 0x000000e008087887 */ /* 0x000fe20008800000 */
[----:B------:R-:W-:Y:S01]  /*0b30*/  UMOV UR4, 0x1 ;  /* 0x0000000100047882 */ /* 0x000fe20000000000 */
[----:B------:R-:W-:Y:S01]  /*0b40*/  ELECT P0, URZ, PT ;  /* 0x0000000000ff782f */ /* 0x000fe20003800000 */
[----:B------:R-:W-:-:S04]  /*0b50*/  UIADD3 UR10, UPT, UPT, -UR4, 0x100000, URZ ;  /* 0x00100000040a7890 */ /* 0x000fc8000fffe1ff */
[----:B------:R-:W-:Y:S02]  /*0b60*/  USHF.L.U32 UR11, UR10, 0xb, URZ ;  /* 0x0000000b0a0b7899 */ /* 0x000fe400080006ff */
[----:B------:R-:W-:Y:S02]  /*0b70*/  USHF.L.U32 UR10, UR10, 0x1, URZ ;  /* 0x000000010a0a7899 */ /* 0x000fe400080006ff */
        /* <DEDUP_REMOVED lines=8> */
.L_x_13:
[----:B------:R-:W2:Y:S01]  /*0c00*/  SHFL.IDX PT, R2, R100, RZ, 0x1f ;  /* 0x00001fff64027589 */ /* 0x000ea200000e0000 */
[----:B------:R-:W-:Y:S01]  /*0c10*/  NOP ;  /* 0x0000000000007918 */ /* 0x000fe20000000000 */
[----:B--2---:R-:W-:-:S13]  /*0c20*/  ISETP.NE.AND P0, PT, R2, 0x5, PT ;  /* 0x000000050200780c */ /* 0x004fda0003f05270 */
[----:B------:R-:W-:Y:S05]  /*0c30*/  @P0 BRA `(.L_x_14) ;  /* 0x0000000000480947 */ /* 0x000fea0003800000 */
[----:B-1----:R-:W1:Y:S01]  /*0c40*/  S2UR UR7, SR_CgaCtaId ;  /* 0x00000000000779c3 */ /* 0x002e620000008800 */
        /* <DEDUP_REMOVED lines=12> */
[----:B-1----:R2:W1:Y:S08]  /*0d10*/  SYNCS.EXCH.64 URZ, [UR7+0x150], UR8 ;  /* 0x0001500807ff75b2 */ /* 0x0024700008000100 */
[----:B------:R2:W1:Y:S01]  /*0d20*/  SYNCS.EXCH.64 URZ, [UR7+0x160], UR4 ;  /* 0x0001600407ff75b2 */ /* 0x0004620008000100 */
[----:B------:R2:W1:Y:S01]  /*0d30*/  SYNCS.EXCH.64 URZ, [UR7+0x158], UR8 ;  /* 0x0001580807ff75b2 */ /* 0x0004620008000100 */
[----:B------:R2:W1:Y:S02]  /*0d40*/  SYNCS.EXCH.64 URZ, [UR7+0x168], UR4 ;  /* 0x0001680407ff75b2 */ /* 0x0004640008000100 */
[----:B--2---:R-:W-:Y:S01]  /*0d50*/  NOP ;  /* 0x0000000000007918 */ /* 0x004fe20000000000 */
.L_x_14:
[----:B-1----:R-:W1:Y:S01]  /*0d60*/  S2UR UR8, SR_CTAID.X ;  /* 0x00000000000879c3 */ /* 0x002e620000002500 */
[----:B------:R-:W-:-:S05]  /*0d70*/  CS2R.32 R91, SR_CgaSize ;  /* 0x00000000005b7805 */ /* 0x000fca0000008a00 */
[----:B------:R-:W-:-:S05]  /*0d80*/  IMAD R91, R91, -0xa0, RZ ;  /* 0xffffff605b5b7824 */ /* 0x000fca00078e02ff */
[----:B------:R-:W-:-:S14]  /*0d90*/  R2UR UR7, R91 ;  /* 0x000000005b0772ca */ /* 0x000fdc00000e0000 */
[----:B------:R-:W2:Y:S01]  /*0da0*/  LDCU UR7, c[0x0][UR7+0x2b0] ;  /* 0x00005600070777ac */ /* 0x000ea20008000800 */
[----:B------:R-:W1:Y:S01]  /*0db0*/  S2R R17, SR_CTAID.Z ;  /* 0x0000000000117919 */ /* 0x000e620000002700 */
[----:B------:R-:W-:Y:S01]  /*0dc0*/  NOP ;  /* 0x0000000000007918 */ /* 0x000fe20000000000 */
[----:B------:R-:W-:-:S05]  /*0dd0*/  CS2R.32 R91, SR_CgaSize ;  /* 0x00000000005b7805 */ /* 0x000fca0000008a00 */
[----:B------:R-:W-:-:S05]  /*0de0*/  IMAD R91, R91, -0xa0, RZ ;  /* 0xffffff605b5b7824 */ /* 0x000fca00078e02ff */
[----:B------:R-:W-:-:S14]  /*0df0*/  R2UR UR4, R91 ;  /* 0x000000005b0472ca */ /* 0x000fdc00000e0000 */
[----:B------:R-:W3:Y:S01]  /*0e00*/  LDCU UR4, c[0x0][UR4+0x2b4] ;  /* 0x00005680040477ac */ /* 0x000ee20008000800 */
[----:B------:R-:W4:Y:S08]  /*0e10*/  S2UR UR5, SR_CTAID.Y ;  /* 0x00000000000579c3 */ /* 0x000f300000002600 */
[----:B------:R-:W3:Y:S01]  /*0e20*/  LDC R10, c[0x0][0xb24] ;  /* 0x0002c900ff0a7b82 */ /* 0x000ee20000000800 */
[----:B-1----:R-:W-:-:S02]  /*0e30*/  I2FP.F32.U32 R91, UR8 ;  /* 0x00000008005b7c45 */ /* 0x002fc40008201000 */
[----:B------:R-:W-:-:S05]  /*0e40*/  CS2R.32 R3, SR_CgaSize ;  /* 0x0000000000037805 */ /* 0x000fca0000008a00 */
[----:B------:R-:W-:-:S06]  /*0e50*/  IMAD R3, R3, -0xa0, RZ ;  /* 0xffffff6003037824 */ /* 0x000fcc00078e02ff */
[----:B------:R-:W1:Y:S01]  /*0e60*/  LDC R3, c[0x0][R3+0x2a0] ;  /* 0x0000a80003037b82 */ /* 0x000e620000000800 */
[----:B------:R-:W-:Y:S01]  /*0e70*/  MOV R18, UR8 ;  /* 0x0000000800127c02 */ /* 0x000fe20008000f00 */
[----:B--2---:R-:W-:Y:S01]  /*0e80*/  FMUL R91, R91, UR7 ;  /* 0x000000075b5b7c20 */ /* 0x004fe20008400000 */
[----:B----4-:R-:W-:Y:S02]  /*0e90*/  I2FP.F32.U32 R90, UR5 ;  /* 0x00000005005a7c45 */ /* 0x010fe40008201000 */
[----:B------:R-:W-:-:S05]  /*0ea0*/  CS2R.32 R2, SR_CgaSize ;  /* 0x0000000000027805 */ /* 0x000fca0000008a00 */
[----:B------:R-:W-:-:S06]  /*0eb0*/  IMAD R2, R2, -0xa0, RZ ;  /* 0xffffff6002027824 */ /* 0x000fcc00078e02ff */
[----:B------:R-:W2:Y:S01]  /*0ec0*/  LDC R2, c[0x0][R2+0x2a4] ;  /* 0x0000a90002027b82 */ /* 0x000ea20000000800 */
[----:B------:R-:W-:Y:S01]  /*0ed0*/  MOV R14, UR5 ;  /* 0x00000005000e7c02 */ /* 0x000fe20008000f00 */
[----:B------:R-:W4:Y:S01]  /*0ee0*/  F2I.U32.TRUNC.NTZ R91, R91 ;  /* 0x0000005b005b7305 */ /* 0x000f22000020f000 */
[----:B---3--:R-:W-:-:S05]  /*0ef0*/  FMUL R90, R90, UR4 ;  /* 0x000000045a5a7c20 */ /* 0x008fca0008400000 */
[----:B------:R-:W-:Y:S01]  /*0f00*/  BAR.SYNC.DEFER_BLOCKING 0x0 ;  /* 0x0000000000007b1d */ /* 0x000fe20000010000 */
[----:B------:R-:W-:-:S05]  /*0f10*/  ISETP.GE.AND P0, PT, R10, 0x1, PT ;  /* 0x000000010a00780c */ /* 0x000fca0003f06270 */
[----:B------:R-:W3:Y:S01]  /*0f20*/  F2I.U32.TRUNC.NTZ R90, R90 ;  /* 0x0000005a005a7305 */ /* 0x000ee2000020f000 */
[----:B----4-:R-:W-:-:S05]  /*0f30*/  IADD3 R91, PT, PT, -R91, RZ, RZ ;  /* 0x000000ff5b5b7210 */ /* 0x010fca0007ffe1ff */
[----:B-1----:R-:W-:Y:S01]  /*0f40*/  IMAD R91, R3, R91, UR8 ;  /* 0x00000008035b7e24 */ /* 0x002fe2000f8e025b */
[----:B---3--:R-:W-:-:S05]  /*0f50*/  IADD3 R90, PT, PT, -R90, RZ, RZ ;  /* 0x000000ff5a5a7210 */ /* 0x008fca0007ffe1ff */
[----:B--2---:R-:W-:Y:S01]  /*0f60*/  IMAD R90, R2, R90, UR5 ;  /* 0x00000005025a7e24 */ /* 0x004fe2000f8e025a */
[----:B------:R-:W-:Y:S06]  /*0f70*/  @!P0 BRA `(.L_x_15) ;  /* 0x0000000000b88947 */ /* 0x000fec0003800000 */
[----:B------:R-:W1:Y:S01]  /*0f80*/  LDC.64 R4, c[0x0][0xb18] ;  /* 0x0002c600ff047b82 */ /* 0x000e620000000a00 */
[----:B------:R-:W-:-:S07]  /*0f90*/  ISETP.NE.AND P0, PT, R10, 0x1, PT ;  /* 0x000000010a00780c */ /* 0x000fce0003f05270 */
[----:B------:R-:W2:Y:S08]  /*0fa0*/  LDC R9, c[0x0][0xb0c] ;  /* 0x0002c300ff097b82 */ /* 0x000eb00000000800 */
[----:B------:R-:W3:Y:S08]  /*0fb0*/  LDC R12, c[0x0][0x370] ;  /* 0x0000dc00ff0c7b82 */ /* 0x000ef00000000800 */
[----:B------:R-:W4:Y:S01]  /*0fc0*/  LDC R11, c[0x0][0x374] ;  /* 0x0000dd00ff0b7b82 */ /* 0x000f220000000800 */
[----:B-1----:R-:W-:-:S07]  /*0fd0*/  ISETP.NE.AND P1, PT, R4, 0x1, PT ;  /* 0x000000010400780c */ /* 0x002fce0003f25270 */
[----:B------:R-:W3:Y:S01]  /*0fe0*/  LDC.64 R6, c[0x0][0xb10] ;  /* 0x0002c400ff067b82 */ /* 0x000ee20000000a00 */
[----:B--2---:R-:W-:-:S07]  /*0ff0*/  ISETP.NE.AND P3, PT, R9, 0x1, PT ;  /* 0x000000010900780c */ /* 0x004fce0003f65270 */
[----:B------:R-:W1:Y:S08]  /*1000*/  LDC R8, c[0x0][0xb20] ;  /* 0x0002c800ff087b82 */ /* 0x000e700000000800 */
[----:B------:R-:W2:Y:S01]  /*1010*/  LDC.64 R2, c[0x0][0xb28] ;  /* 0x0002ca00ff027b82 */ /* 0x000ea20000000a00 */
[----:B----4-:R-:W-:-:S04]  /*1020*/  IMAD.HI.U32 R13, R11, R5, RZ ;  /* 0x000000050b0d7227 */ /* 0x010fc800078e00ff */
[----:B------:R-:W-:-:S04]  /*1030*/  IMAD.HI.U32 R5, R14, R5, RZ ;  /* 0x000000050e057227 */ /* 0x000fc800078e00ff */
[----:B---3--:R-:W-:-:S05]  /*1040*/  IMAD.HI.U32 R15, R12, R6, RZ ;  /* 0x000000060c0f7227 */ /* 0x008fca00078e00ff */
[-C--:B------:R-:W-:Y:S01]  /*1050*/  @P3 SHF.R.U32.HI R12, RZ, R7.reuse, R15 ;  /* 0x00000007ff0c3219 */ /* 0x080fe2000001160f */
[----:B------:R-:W-:Y:S01]  /*1060*/  IMAD.HI.U32 R15, R18, R6, RZ ;  /* 0x00000006120f7227 */ /* 0x000fe200078e00ff */
[-C--:B-1----:R-:W-:Y:S02]  /*1070*/  @P1 SHF.R.U32.HI R11, RZ, R8.reuse, R13 ;  /* 0x00000008ff0b1219 */ /* 0x082fe4000001160d */
[----:B------:R-:W-:Y:S02]  /*1080*/  SHF.R.U32.HI R5, RZ, R8, R5 ;  /* 0x00000008ff057219 */ /* 0x000fe40000011605 */
[----:B------:R-:W-:Y:S02]  /*1090*/  SHF.R.U32.HI R15, RZ, R7, R15 ;  /* 0x00000007ff0f7219 */ /* 0x000fe4000001160f */
[----:B------:R-:W-:Y:S01]  /*10a0*/  SEL R5, R14, R5, !P1 ;  /* 0x000000050e057207 */ /* 0x000fe20004800000 */
[----:B--2---:R-:W-:Y:S01]  /*10b0*/  IMAD.HI.U32 R13, R11, R2, RZ ;  /* 0x000000020b0d7227 */ /* 0x004fe200078e00ff */
[----:B------:R-:W-:-:S03]  /*10c0*/  SEL R15, R18, R15, !P3 ;  /* 0x0000000f120f7207 */ /* 0x000fc60005800000 */
[----:B------:R-:W-:Y:S01]  /*10d0*/  IMAD.HI.U32 R6, R12, R2, RZ ;  /* 0x000000020c067227 */ /* 0x000fe200078e00ff */
[----:B------:R-:W-:-:S04]  /*10e0*/  @P0 SHF.R.U32.HI R11, RZ, R3, R13 ;  /* 0x00000003ff0b0219 */ /* 0x000fc8000001160d */
[----:B------:R-:W-:Y:S01]  /*10f0*/  @P0 SHF.R.U32.HI R12, RZ, R3, R6 ;  /* 0x00000003ff0c0219 */ /* 0x000fe20000011606 */
[----:B------:R-:W-:-:S04]  /*1100*/  IMAD R11, R11, R10, RZ ;  /* 0x0000000a0b0b7224 */ /* 0x000fc800078e02ff */
[----:B------:R-:W-:Y:S01]  /*1110*/  IMAD R6, R12, R10, RZ ;  /* 0x0000000a0c067224 */ /* 0x000fe200078e02ff */
[----:B------:R-:W-:-:S04]  /*1120*/  ISETP.GE.AND P1, PT, R5, R11, PT ;  /* 0x0000000b0500720c */ /* 0x000fc80003f26270 */
[----:B------:R-:W-:Y:S01]  /*1130*/  ISETP.GE.OR P1, PT, R15, R6, P1 ;  /* 0x000000060f00720c */ /* 0x000fe20000f26670 */
[----:B------:R-:W-:-:S05]  /*1140*/  IMAD.HI.U32 R6, R5, R2, RZ ;  /* 0x0000000205067227 */ /* 0x000fca00078e00ff */
[----:B------:R-:W-:-:S04]  /*1150*/  SHF.R.U32.HI R6, RZ, R3, R6 ;  /* 0x00000003ff067219 */ /* 0x000fc80000011606 */
[----:B------:R-:W-:-:S03]  /*1160*/  SEL R6, R5, R6, !P0 ;  /* 0x0000000605067207 */ /* 0x000fc60004000000 */
[----:B------:R-:W-:Y:S01]  /*1170*/  @!P1 IMAD.HI.U32 R7, R15, R2, RZ ;  /* 0x000000020f079227 */ /* 0x000fe200078e00ff */
[----:B------:R-:W-:-:S04]  /*1180*/  IADD3 R2, PT, PT, -R6, RZ, RZ ;  /* 0x000000ff06027210 */ /* 0x000fc80007ffe1ff */
[----:B------:R-:W-:Y:S01]  /*1190*/  @!P1 SHF.R.U32.HI R3, RZ, R3, R7 ;  /* 0x00000003ff039219 */ /* 0x000fe20000011607 */
[----:B------:R-:W-:Y:S01]  /*11a0*/  IMAD R2, R10, R2, R5 ;  /* 0x000000020a027224 */ /* 0x000fe200078e0205 */
[----:B------:R-:W-:Y:S02]  /*11b0*/  IADD3 R7, PT, PT, -R5, RZ, RZ ;  /* 0x000000ff05077210 */ /* 0x000fe40007ffe1ff */
[----:B------:R-:W-:-:S03]  /*11c0*/  @!P1 SEL R3, R15, R3, !P0 ;  /* 0x000000030f039207 */ /* 0x000fc60004000000 */
[----:B------:R-:W-:Y:S02]  /*11d0*/  IMAD R7, R4, R7, R14 ;  /* 0x0000000704077224 */ /* 0x000fe400078e020e */
[--C-:B------:R-:W-:Y:S02]  /*11e0*/  @!P1 IMAD.IADD R6, R6, 0x1, -R3.reuse ;  /* 0x0000000106069824 */ /* 0x100fe400078e0a03 */
[----:B------:R-:W-:Y:S01]  /*11f0*/  @!P1 IMAD R3, R2, R12, R3 ;  /* 0x0000000c02039224 */ /* 0x000fe200078e0203 */
[----:B------:R-:W-:Y:S01]  /*1200*/  IADD3 R2, PT, PT, -R15, RZ, RZ ;  /* 0x000000ff0f027210 */ /* 0x000fe20007ffe1ff */
[----:B------:R-:W-:Y:S02]  /*1210*/  @!P1 IMAD R5, R6, R10, R15 ;  /* 0x0000000a06059224 */ /* 0x000fe400078e020f */
[----:B------:R-:W-:Y:S02]  /*1220*/  @!P1 IMAD.MOV.U32 R15, RZ, RZ, R3 ;  /* 0x000000ffff0f9224 */ /* 0x000fe400078e0003 */
[----:B------:R-:W-:-:S02]  /*1230*/  IMAD R2, R9, R2, R18 ;  /* 0x0000000209027224 */ /* 0x000fc400078e0212 */
[----:B------:R-:W-:Y:S02]  /*1240*/  IMAD R14, R5, R4, R7 ;  /* 0x00000004050e7224 */ /* 0x000fe400078e0207 */
[----:B------:R-:W-:Y:S02]  /*1250*/  IMAD R18, R15, R9, R2 ;  /* 0x000000090f127224 */ /* 0x000fe400078e0202 */
.L_x_15:
[----:B------:R-:W1:Y:S01]  /*1260*/  LDCU UR4, c[0x0][0xb30] ;  /* 0x00016600ff0477ac */ /* 0x000e620008000800 */
[----:B------:R-:W2:Y:S08]  /*1270*/  S2UR UR45, SR_CgaCtaId ;  /* 0x00000000002d79c3 */ /* 0x000eb00000008800 */
[----:B------:R-:W3:Y:S01]  /*1280*/  LDC R40, c[0x0][0xb24] ;  /* 0x0002c900ff287b82 */ /* 0x000ee20000000800 */
[----:B-1----:R-:W-:-:S09]  /*1290*/  UISETP.NE.AND UP0, UPT, UR4, 0x1, UPT ;  /* 0x000000010400788c */ /* 0x002fd2000bf05270 */
[----:B--2---:R-:W-:Y:S05]  /*12a0*/  BRA.U UP0, `(.L_x_16) ;  /* 0x0000000100407547 */ /* 0x004fea000b800000 */
[----:B------:R-:W1:Y:S08]  /*12b0*/  LDC.64 R4, c[0x0][0xb10] ;  /* 0x0002c400ff047b82 */ /* 0x000e700000000a00 */
[----:B------:R-:W2:Y:S08]  /*12c0*/  LDC.64 R2, c[0x0][0xb18] ;  /* 0x0002c600ff027b82 */ /* 0x000eb00000000a00 */
[----:B------:R-:W4:Y:S08]  /*12d0*/  LDC R6, c[0x0][0xb20] ;  /* 0x0002c800ff067b82 */ /* 0x000f300000000800 */
[----:B------:R-:W3:Y:S01]  /*12e0*/  LDC R7, c[0x0][0xb0c] ;  /* 0x0002c300ff077b82 */ /* 0x000ee20000000800 */
[----:B-1----:R-:W-:-:S05]  /*12f0*/  IMAD.HI.U32 R4, R18, R4, RZ ;  /* 0x0000000412047227 */ /* 0x002fca00078e00ff */
[----:B------:R-:W-:Y:S01]  /*1300*/  SHF.R.U32.HI R4, RZ, R5, R4 ;  /* 0x00000005ff047219 */ /* 0x000fe20000011604 */
[----:B--2---:R-:W-:Y:S01]  /*1310*/  IMAD.HI.U32 R3, R14, R3, RZ ;  /* 0x000000030e037227 */ /* 0x004fe200078e00ff */
[----:B------:R-:W-:-:S04]  /*1320*/  ISETP.NE.AND P0, PT, R2, 0x1, PT ;  /* 0x000000010200780c */ /* 0x000fc80003f05270 */
[----:B----4-:R-:W-:-:S04]  /*1330*/  SHF.R.U32.HI R3, RZ, R6, R3 ;  /* 0x00000006ff037219 */ /* 0x010fc80000011603 */
[----:B------:R-:W-:Y:S02]  /*1340*/  SEL R3, R14, R3, !P0 ;  /* 0x000000030e037207 */ /* 0x000fe40004000000 */
[----:B---3--:R-:W-:-:S04]  /*1350*/  ISETP.NE.AND P1, PT, R7, 0x1, PT ;  /* 0x000000010700780c */ /* 0x008fc80003f25270 */
[----:B------:R-:W-:-:S05]  /*1360*/  SEL R4, R18, R4, !P1 ;  /* 0x0000000412047207 */ /* 0x000fca0004800000 */
[----:B------:R-:W-:Y:S02]  /*1370*/  IMAD.IADD R5, R3, 0x1, -R4 ;  /* 0x0000000103057824 */ /* 0x000fe400078e0a04 */
[----:B------:R-:W-:Y:S02]  /*1380*/  IMAD.IADD R3, R4, 0x1, -R3 ;  /* 0x0000000104037824 */ /* 0x000fe400078e0a03 */
[----:B------:R-:W-:Y:S02]  /*1390*/  IMAD R18, R5, R7, R18 ;  /* 0x0000000705127224 */ /* 0x000fe400078e0212 */
[----:B------:R-:W-:-:S07]  /*13a0*/  IMAD R14, R3, R2, R14 ;  /* 0x00000002030e7224 */ /* 0x000fce00078e020e */
.L_x_16:
[----:B------:R-:W-:Y:S01]  /*13b0*/  BAR.SYNC.DEFER_BLOCKING 0x0 ;  /* 0x0000000000007b1d */ /* 0x000fe20000010000 */
[----:B------:R-:W-:Y:S01]  /*13c0*/  UISETP.NE.AND UP0, UPT, UR6, 0x2, UPT ;  /* 0x000000020600788c */ /* 0x000fe2000bf05270 */
[----:B------:R-:W-:Y:S02]  /*13d0*/  ISETP.NE.OR P0, PT, R0, 0x2, !P2 ;  /* 0x000000020000780c */ /* 0x000fe40005705670 */
[----:B------:R-:W-:-:S06]  /*13e0*/  LOP3.LUT R2, R102, 0x1f, RZ, 0xc0, !PT ;  /* 0x0000001f66027812 */ /* 0x000fcc00078ec0ff */
[----:B------:R-:W-:Y:S05]  /*13f0*/  BRA.U UP0, `(.L_x_17) ;  /* 0x0000001d008c7547 */ /* 0x000fea000b800000 */
[----:B------:R-:W1:Y:S01]  /*1400*/  LDCU UR6, c[0x0][0x388] ;  /* 0x00007100ff0677ac */ /* 0x000e620008000800 */
[----:B------:R-:W2:Y:S01]  /*1410*/  LDC R10, c[0x0][0x370] ;  /* 0x0000dc00ff0a7b82 */ /* 0x000ea20000000800 */
[----:B------:R-:W-:Y:S01]  /*1420*/  PLOP3.LUT P1, PT, PT, PT, UP1, 0x80, 0x8 ;  /* 0x000000000008781c */ /* 0x000fe20003f2f018 */
[----:B------:R-:W-:Y:S01]  /*1430*/  IMAD.MOV.U32 R13, RZ, RZ, RZ ;  /* 0x000000ffff0d7224 */ /* 0x000fe200078e00ff */
[----:B------:R-:W4:Y:S01]  /*1440*/  LDCU UR4, c[0x0][0x38c] ;  /* 0x00007180ff0477ac */ /* 0x000f220008000800 */
[----:B------:R-:W-:Y:S02]  /*1450*/  ISETP.EQ.OR P5, PT, R2, RZ, P0 ;  /* 0x000000ff0200720c */ /* 0x000fe400007a2670 */
[----:B------:R-:W-:Y:S01]  /*1460*/  PLOP3.LUT P1, PT, P1, PT, PT, 0x8, 0x80 ;  /* 0x000000000080781c */ /* 0x000fe20000f2e170 */
[----:B------:R-:W3:Y:S01]  /*1470*/  LDCU UR35, c[0x0][0x390] ;  /* 0x00007200ff2377ac */ /* 0x000ee20008000800 */
[----:B------:R-:W2:Y:S01]  /*1480*/  LDC R0, c[0x0][0x374] ;  /* 0x0000dd00ff007b82 */ /* 0x000ea20000000800 */
[----:B------:R-:W2:Y:S01]  /*1490*/  LDCU.64 UR36, c[0x0][0x348] ;  /* 0x00006900ff2477ac */ /* 0x000ea20008000a00 */
[----:B------:R-:W-:Y:S01]  /*14a0*/  UMOV UR33, 0x1 ;  /* 0x0000000100217882 */ /* 0x000fe20000000000 */
[----:B------:R-:W-:Y:S01]  /*14b0*/  UMOV UR32, URZ ;  /* 0x000000ff00207c82 */ /* 0x000fe20008000000 */
[----:B-1----:R-:W-:Y:S01]  /*14c0*/  UIADD3 UR6, UPT, UPT, UR6, 0x1f, URZ ;  /* 0x0000001f06067890 */ /* 0x002fe2000fffe0ff */
[----:B------:R-:W-:Y:S01]  /*14d0*/  UMOV UR20, URZ ;  /* 0x000000ff00147c82 */ /* 0x000fe20008000000 */
[----:B------:R-:W-:-:S02]  /*14e0*/  UMOV UR31, URZ ;  /* 0x000000ff001f7c82 */ /* 0x000fc40008000000 */
[----:B------:R-:W-:-:S04]  /*14f0*/  USHF.R.S32.HI UR5, URZ, 0x1f, UR6 ;  /* 0x0000001fff057899 */ /* 0x000fc80008011406 */
[----:B------:R-:W-:-:S04]  /*1500*/  ULEA.HI UR5, UR5, UR6, URZ, 0x5 ;  /* 0x0000000605057291 */ /* 0x000fc8000f8f28ff */
[----:B------:R-:W-:-:S04]  /*1510*/  USHF.R.S32.HI UR5, URZ, 0x5, UR5 ;  /* 0x00000005ff057899 */ /* 0x000fc80008011405 */
[----:B----4-:R-:W-:-:S04]  /*1520*/  UIMAD UR4, UR5, UR4, URZ ;  /* 0x00000004050472a4 */ /* 0x010fc8000f8e02ff */
[----:B---3--:R-:W-:-:S04]  /*1530*/  UIMAD UR35, UR4, UR35, URZ ;  /* 0x00000023042372a4 */ /* 0x008fc8000f8e02ff */
[----:B------:R-:W-:Y:S02]  /*1540*/  UISETP.NE.AND UP2, UPT, UR35, URZ, UPT ;  /* 0x000000ff2300728c */ /* 0x000fe4000bf45270 */
[----:B------:R-:W-:-:S04]  /*1550*/  UISETP.LT.U32.AND UP0, UPT, UR35, 0x10, UPT ;  /* 0x000000102300788c */ /* 0x000fc8000bf01070 */
[----:B------:R-:W-:-:S04]  /*1560*/  USEL UR34, UR35, 0x10, UP0 ;  /* 0x0000001023227887 */ /* 0x000fc80008000000 */
[----:B------:R-:W-:Y:S02]  /*1570*/  UIADD3 UR23, UPT, UPT, UR34, -0x1, URZ ;  /* 0xffffffff22177890 */ /* 0x000fe4000fffe0ff */
[----:B------:R-:W-:Y:S02]  /*1580*/  @!UP2 UIADD3 UR23, UPT, UPT, UR34, URZ, URZ ;  /* 0x000000ff2217a290 */ /* 0x000fe4000fffe0ff */
[----:B------:R-:W-:Y:S02]  /*1590*/  UIADD3 UR34, UPT, UPT, UR35, -UR34, URZ ;  /* 0x8000002223227290 */ /* 0x000fe4000fffe0ff */
[----:B--2---:R-:W-:-:S12]  /*15a0*/  UIADD3 UR23, UPT, UPT, UR23, 0x1, URZ ;  /* 0x0000000117177890 */ /* 0x004fd8000fffe0ff */
.L_x_33:
[----:B------:R-:W1:Y:S01]  /*15b0*/  S2UR UR22, SR_CgaCtaId ;  /* 0x00000000001679c3 */ /* 0x000e620000008800 */
[----:B------:R-:W-:Y:S01]  /*15c0*/  UMOV UR4, 0x400 ;  /* 0x0000040000047882 */ /* 0x000fe20000000000 */
[----:B------:R-:W-:Y:S01]  /*15d0*/  IMAD.U32 R2, RZ, RZ, UR33 ;  /* 0x00000021ff027e24 */ /* 0x000fe2000f8e00ff */
[----:B------:R-:W-:Y:S01]  /*15e0*/  UISETP.NE.AND UP0, UPT, UR35, URZ, UPT ;  /* 0x000000ff2300728c */ /* 0x000fe2000bf05270 */
[----:B------:R-:W-:Y:S01]  /*15f0*/  R2UR UR27, R14 ;  /* 0x000000000e1b72ca */ /* 0x000fe200000e0000 */
[----:B------:R-:W-:Y:S01]  /*1600*/  IMAD.SHL.U32 R18, R18, 0x80, RZ ;  /* 0x0000008012127824 */ /* 0x000fe200078e00ff */
[----:B------:R-:W-:Y:S01]  /*1610*/  UMOV UR30, URZ ;  /* 0x000000ff001e7c82 */ /* 0x000fe20008000000 */
[----:B------:R-:W-:Y:S01]  /*1620*/  SHF.L.U32 R2, R2, 0x1f, RZ ;  /* 0x0000001f02027819 */ /* 0x000fe200000006ff */
[----:B------:R-:W-:Y:S01]  /*1630*/  UMOV UR29, URZ ;  /* 0x000000ff001d7c82 */ /* 0x000fe20008000000 */
[----:B------:R-:W-:-:S08]  /*1640*/  UMOV UR28, URZ ;  /* 0x000000ff001c7c82 */ /* 0x000fd00008000000 */
[----:B------:R-:W-:Y:S02]  /*1650*/  USHF.L.U32 UR27, UR27, 0x6, URZ ;  /* 0x000000061b1b7899 */ /* 0x000fe400080006ff */
[----:B-1----:R-:W-:-:S04]  /*1660*/  ULEA UR22, UR22, UR4, 0x18 ;  /* 0x0000000416167291 */ /* 0x002fc8000f8ec0ff */
[----:B------:R-:W-:-:S09]  /*1670*/  ULEA UR4, UR32, UR22, 0x3 ;  /* 0x0000001620047291 */ /* 0x000fd2000f8e18ff */
[----:B----4-:R1:W2:Y:S01]  /*1680*/  SYNCS.PHASECHK.TRANS64.TRYWAIT P3, [UR4+0x80], R2 ;  /* 0x00008002ff0075a7 */ /* 0x0102a20008061104 */
[----:B---3--:R-:W-:Y:S05]  /*1690*/  BRA.U !UP0, `(.L_x_18) ;  /* 0x00000005086c7547 */ /* 0x008fea000b800000 */
[----:B------:R-:W3:Y:S01]  /*16a0*/  LDC.64 R8, c[0x0][0x480] ;  /* 0x00012000ff087b82 */ /* 0x000ee20000000a00 */
[----:B------:R-:W4:Y:S01]  /*16b0*/  LDCU UR16, c[0x0][0x390] ;  /* 0x00007200ff1077ac */ /* 0x000f220008000800 */
[----:B------:R-:W2:Y:S06]  /*16c0*/  LDCU UR17, c[0x0][0x38c] ;  /* 0x00007180ff1177ac */ /* 0x000eac0008000800 */
[----:B------:R-:W4:Y:S01]  /*16d0*/  LDC.64 R6, c[0x0][0x488] ;  /* 0x00012200ff067b82 */ /* 0x000f220000000a00 */
[----:B------:R-:W2:Y:S01]  /*16e0*/  LDCU.64 UR14, c[0x0][0x4b8] ;  /* 0x00009700ff0e77ac */ /* 0x000ea20008000a00 */
[----:B------:R-:W-:Y:S01]  /*16f0*/  UIADD3 UR31, UPT, UPT, UR23, UR20, URZ ;  /* 0x00000014171f7290 */ /* 0x000fe2000fffe0ff */
[----:B------:R-:W-:-:S05]  /*1700*/  UMOV UR30, URZ ;  /* 0x000000ff001e7c82 */ /* 0x000fca0008000000 */
[----:B-1----:R-:W1:Y:S01]  /*1710*/  LDC.64 R2, c[0x0][0x490] ;  /* 0x00012400ff027b82 */ /* 0x002e620000000a00 */
[----:B------:R-:W-:Y:S01]  /*1720*/  UMOV UR18, UR32 ;  /* 0x0000002000127c82 */ /* 0x000fe20008000000 */
[----:B------:R-:W-:Y:S01]  /*1730*/  UMOV UR28, URZ ;  /* 0x000000ff001c7c82 */ /* 0x000fe20008000000 */
[----:B------:R-:W-:Y:S01]  /*1740*/  UMOV UR29, URZ ;  /* 0x000000ff001d7c82 */ /* 0x000fe20008000000 */
[----:B---3--:R-:W-:Y:S01]  /*1750*/  IMAD.HI.U32 R9, R18, R9, RZ ;  /* 0x0000000912097227 */ /* 0x008fe200078e00ff */
[----:B------:R-:W-:-:S03]  /*1760*/  ISETP.NE.AND P2, PT, R8, 0x1, PT ;  /* 0x000000010800780c */ /* 0x000fc60003f45270 */
[----:B------:R-:W3:Y:S01]  /*1770*/  LDC.64 R4, c[0x0][0x4b0] ;  /* 0x00012c00ff047b82 */ /* 0x000ee20000000a00 */
[----:B----4-:R-:W-:-:S04]  /*1780*/  SHF.R.U32.HI R6, RZ, R6, R9 ;  /* 0x00000006ff067219 */ /* 0x010fc80000011609 */
[----:B------:R-:W-:Y:S02]  /*1790*/  SEL R6, R18, R6, !P2 ;  /* 0x0000000612067207 */ /* 0x000fe40005000000 */
[----:B------:R-:W-:Y:S02]  /*17a0*/  ISETP.NE.AND P2, PT, R7, 0x1, PT ;  /* 0x000000010700780c */ /* 0x000fe40003f45270 */
[C---:B------:R-:W-:Y:S01]  /*17b0*/  R2UR UR4, R6.reuse ;  /* 0x00000000060472ca */ /* 0x040fe200000e0000 */
[----:B-1----:R-:W-:-:S04]  /*17c0*/  IMAD.HI.U32 R2, R6, R2, RZ ;  /* 0x0000000206027227 */ /* 0x002fc800078e00ff */
[----:B------:R-:W-:Y:S01]  /*17d0*/  IMAD.MOV R14, RZ, RZ, -R6 ;  /* 0x000000ffff0e7224 */ /* 0x000fe200078e0a06 */
[----:B------:R-:W-:-:S03]  /*17e0*/  SHF.R.U32.HI R2, RZ, R3, R2 ;  /* 0x00000003ff027219 */ /* 0x000fc60000011602 */
[----:B------:R-:W-:Y:S01]  /*17f0*/  IMAD R14, R8, R14, R18 ;  /* 0x0000000e080e7224 */ /* 0x000fe200078e0212 */
[----:B------:R-:W-:Y:S01]  /*1800*/  R2UR UR13, R2 ;  /* 0x00000000020d72ca */ /* 0x000fe200000e0000 */
[----:B------:R-:W-:Y:S01]  /*1810*/  VOTEU.ANY UP0, P2 ;  /* 0x0000000000ff7886 */ /* 0x000fe20001000100 */
[----:B------:R-:W1:Y:S01]  /*1820*/  LDC.64 R2, c[0x0][0x4d0] ;  /* 0x00013400ff027b82 */ /* 0x000e620000000a00 */
[----:B---3--:R-:W-:Y:S02]  /*1830*/  R2UR UR8, R4 ;  /* 0x00000000040872ca */ /* 0x008fe400000e0000 */
[----:B------:R-:W-:Y:S02]  /*1840*/  R2UR UR9, R14 ;  /* 0x000000000e0972ca */ /* 0x000fe400000e0000 */
[----:B------:R-:W-:-:S06]  /*1850*/  R2UR UR6, R5 ;  /* 0x00000000050672ca */ /* 0x000fcc00000e0000 */
[----:B------:R-:W-:Y:S01]  /*1860*/  USEL UR13, UR4, UR13, !UP0 ;  /* 0x0000000d040d7287 */ /* 0x000fe2000c000000 */
[----:B------:R-:W3:Y:S05]  /*1870*/  LDCU.64 UR4, c[0x0][0x4d8] ;  /* 0x00009b00ff0477ac */ /* 0x000eea0008000a00 */
[----:B------:R-:W-:-:S04]  /*1880*/  IMAD R9, RZ, RZ, -UR13 ;  /* 0x8000000dff097e24 */ /* 0x000fc8000f8e02ff */
[----:B------:R-:W-:Y:S01]  /*1890*/  IMAD R9, R7, R9, R6 ;  /* 0x0000000907097224 */ /* 0x000fe200078e0206 */
[----:B-1----:R-:W-:-:S04]  /*18a0*/  R2UR UR11, R2 ;  /* 0x00000000020b72ca */ /* 0x002fc800000e0000 */
[----:B------:R-:W-:Y:S02]  /*18b0*/  R2UR UR7, R9 ;  /* 0x00000000090772ca */ /* 0x000fe400000e0000 */
[----:B------:R-:W-:-:S07]  /*18c0*/  R2UR UR12, R3 ;  /* 0x00000000030c72ca */ /* 0x000fce00000e0000 */
[----:B------:R-:W-:-:S06]  /*18d0*/  UIMAD UR11, UR9, UR8, UR11 ;  /* 0x00000008090b72a4 */ /* 0x000fcc000f8e020b */
[----:B--23--:R-:W-:-:S12]  /*18e0*/  UIMAD UR12, UR7, UR6, UR12 ;  /* 0x00000006070c72a4 */ /* 0x00cfd8000f8e020c */
.L_x_23:
[----:B--2---:R-:W-:Y:S01]  /*18f0*/  @!P0 MOV R3, 0x3000 ;  /* 0x0000300000038802 */ /* 0x004fe20000000f00 */
[----:B------:R-:W-:Y:S01]  /*1900*/  ULEA UR9, UR18, UR22, 0x3 ;  /* 0x0000001612097291 */ /* 0x000fe2000f8e18ff */
[----:B----4-:R-:W-:Y:S11]  /*1910*/  @P3 BRA `(.L_x_19) ;  /* 0x0000000000103947 */ /* 0x010ff60003800000 */
[----:B------:R-:W-:Y:S04]  /*1920*/  MOV R4, UR33 ;  /* 0x0000002100047c02 */ /* 0x000fe80008000f00 */
[----:B------:R-:W-:Y:S04]  /*1930*/  SHF.L.U32 R4, R4, 0x1f, RZ ;  /* 0x0000001f04047819 */ /* 0x000fe800000006ff */
[----:B------:R-:W1:Y:S02]  /*1940*/  SYNCS.PHASECHK.TRANS64.TRYWAIT P2, [UR9+0x80], R4 ;  /* 0x00008004ff0075a7 */ /* 0x000e640008041109 */
[----:B-1----:R-:W-:Y:S05]  /*1950*/  @!P2 BRA `(.L_x_20) ;  /* 0x00000064006ca947 */ /* 0x002fea0003800000 */
.L_x_19:
[----:B------:R2:W-:Y:S01]  /*1960*/  @!P0 SYNCS.ARRIVE.TRANS64 RZ, [UR9], R3 ;  /* 0x00000003ffff89a7 */ /* 0x0005e20008000009 */
[----:B------:R-:W-:Y:S04]  /*1970*/  BSSY.RECONVERGENT B0, `(.L_x_21) ;  /* 0x0000003000007945 */ /* 0x000fe80003800200 */
[----:B------:R-:W-:Y:S05]  /*1980*/  @P5 BRA `(.L_x_22) ;  /* 0x0000000000045947 */ /* 0x000fea0003800000 */
[----:B------:R-:W-:Y:S05]  /*1990*/  BPT.TRAP 0x1 ;  /* 0x000000040000795c */ /* 0x000fea0000300000 */
.L_x_22:
[----:B------:R-:W-:Y:S05]  /*19a0*/  BSYNC.RECONVERGENT B0 ;  /* 0x0000000000007941 */ /* 0x000fea0003800200 */
.L_x_21:
[----:B------:R-:W-:Y:S02]  /*19b0*/  UIADD3 UR32, UPT, UPT, UR18, 0x1, URZ ;  /* 0x0000000112207890 */ /* 0x000fe4000fffe0ff */
[----:B------:R-:W-:Y:S02]  /*19c0*/  UIMAD UR7, UR28, UR14, UR4 ;  /* 0x0000000e1c0772a4 */ /* 0x000fe4000f8e0204 */
[----:B------:R-:W-:Y:S02]  /*19d0*/  UISETP.NE.AND UP0, UPT, UR32, 0x10, UPT ;  /* 0x000000102000788c */ /* 0x000fe4000bf05270 */
[----:B------:R-:W-:Y:S02]  /*19e0*/  UIMAD UR6, UR29, UR15, UR5 ;  /* 0x0000000f1d0672a4 */ /* 0x000fe4000f8e0205 */
[----:B------:R-:W-:Y:S02]  /*19f0*/  USEL UR8, URZ, 0x1, UP0 ;  /* 0x00000001ff087887 */ /* 0x000fe40008000000 */
[----:B------:R-:W-:Y:S02]  /*1a00*/  USEL UR32, UR32, URZ, UP0 ;  /* 0x000000ff20207287 */ /* 0x000fe40008000000 */
[----:B------:R-:W-:Y:S02]  /*1a10*/  ULOP3.LUT UR33, UR33, UR8, URZ, 0x3c, !UPT ;  /* 0x0000000821217292 */ /* 0x000fe4000f8e3cff */
[----:B------:R-:W-:Y:S02]  /*1a20*/  ULEA UR8, UR32, UR22, 0x3 ;  /* 0x0000001620087291 */ /* 0x000fe4000f8e18ff */
[----:B------:R-:W-:Y:S02]  /*1a30*/  ULEA UR21, UR18, UR22, 0xc ;  /* 0x0000001612157291 */ /* 0x000fe4000f8e60ff */
[----:B------:R-:W-:Y:S01]  /*1a40*/  UIADD3 UR44, UP1, UPT, UR36, 0x80, URZ ;  /* 0x00000080242c7890 */ /* 0x000fe2000ff3e0ff */
[----:B-1----:R-:W-:Y:S01]  /*1a50*/  MOV R2, UR33 ;  /* 0x0000002100027c02 */ /* 0x002fe20008000f00 */
[----:B------:R-:W-:Y:S02]  /*1a60*/  UPRMT UR42, UR7, 0x40, UR6 ;  /* 0x00000040072a7896 */ /* 0x000fe40008000006 */
[----:B------:R-:W-:Y:S01]  /*1a70*/  UIADD3 UR24, UPT, UPT, UR21, 0x26400, URZ ;  /* 0x0002640015187890 */ /* 0x000fe2000fffe0ff */
[----:B------:R-:W-:Y:S01]  /*1a80*/  SHF.L.U32 R2, R2, 0x1f, RZ ;  /* 0x0000001f02027819 */ /* 0x000fe200000006ff */
[----:B------:R-:W-:Y:S02]  /*1a90*/  USHF.L.U32 UR10, UR30, 0x5, URZ ;  /* 0x000000051e0a7899 */ /* 0x000fe400080006ff */
[----:B------:R-:W-:Y:S01]  /*1aa0*/  UIADD3.X UR45, UPT, UPT, URZ, UR37, URZ, UP1, !UPT ;  /* 0x00000025ff2d7290 */ /* 0x000fe20008ffe4ff */
[----:B------:R3:W4:Y:S01]  /*1ab0*/  SYNCS.PHASECHK.TRANS64.TRYWAIT P3, [UR8+0x80], R2 ;  /* 0x00008002ff0075a7 */ /* 0x0007220008061108 */
[----:B------:R-:W-:Y:S02]  /*1ac0*/  ULEA UR8, UR18, UR22, 0xd ;  /* 0x0000001612087291 */ /* 0x000fe4000f8e68ff */
[----:B------:R-:W-:Y:S02]  /*1ad0*/  UPRMT UR21, UR42, 0x5410, URZ ;  /* 0x000054102a157896 */ /* 0x000fe400080000ff */
[----:B------:R-:W-:Y:S02]  /*1ae0*/  UIADD3 UR8, UPT, UPT, UR8, 0x6400, URZ ;  /* 0x0000640008087890 */ /* 0x000fe4000fffe0ff */
[----:B------:R-:W-:Y:S02]  /*1af0*/  UIADD3 UR40, UP0, UPT, UR36, 0x180, URZ ;  /* 0x0000018024287890 */ /* 0x000fe4000ff1e0ff */
[----:B------:R-:W-:Y:S02]  /*1b00*/  UIADD3 UR19, UPT, UPT, UR28, 0x1, URZ ;  /* 0x000000011c137890 */ /* 0x000fe4000fffe0ff */
[----:B------:R-:W-:Y:S02]  /*1b10*/  UIADD3.X UR41, UPT, UPT, URZ, UR37, URZ, UP0, !UPT ;  /* 0x00000025ff297290 */ /* 0x000fe400087fe4ff */
[----:B------:R-:W-:Y:S01]  /*1b20*/  UISETP.NE.AND UP2, UPT, UR19, UR17, UPT ;  /* 0x000000111300728c */ /* 0x000fe2000bf45270 */
[----:B------:R-:W-:Y:S01]  /*1b30*/  UTMALDG.4D.IM2COL [UR8], [UR44], UR21 ;  /* 0x000000082c0073b4 */ /* 0x000fe20008058015 */
[----:B------:R-:W-:Y:S02]  /*1b40*/  UIADD3 UR18, UPT, UPT, UR29, 0x1, URZ ;  /* 0x000000011d127890 */ /* 0x000fe4000fffe0ff */
[----:B------:R-:W-:Y:S02]  /*1b50*/  UIADD3 UR20, UPT, UPT, UR20, 0x1, URZ ;  /* 0x0000000114147890 */ /* 0x000fe4000fffe0ff */
[----:B------:R-:W-:Y:S01]  /*1b60*/  UIADD3 UR42, UPT, UPT, UR30, 0x1, URZ ;  /* 0x000000011e2a7890 */ /* 0x000fe2000fffe0ff */
[----:B------:R-:W-:Y:S01]  /*1b70*/  UMOV UR38, 0x0 ;  /* 0x0000000000267882 */ /* 0x000fe20000000000 */
[----:B------:R-:W-:Y:S01]  /*1b80*/  UMOV UR39, 0x10000000 ;  /* 0x1000000000277882 */ /* 0x000fe20000000000 */
[----:B------:R-:W-:Y:S02]  /*1b90*/  UMOV UR25, UR9 ;  /* 0x0000000900197c82 */ /* 0x000fe40008000000 */
[----:B------:R-:W-:Y:S01]  /*1ba0*/  @UP2 UIADD3 UR18, UPT, UPT, UR29, URZ, URZ ;  /* 0x000000ff1d122290 */ /* 0x000fe2000fffe0ff */
[----:B------:R-:W-:Y:S03]  /*1bb0*/  UMOV UR26, UR10 ;  /* 0x0000000a001a7c82 */ /* 0x000fe60008000000 */
[----:B------:R-:W-:Y:S01]  /*1bc0*/  UISETP.NE.AND UP0, UPT, UR18, UR16, UPT ;  /* 0x000000101200728c */ /* 0x000fe2000bf05270 */
[----:B------:R1:W-:Y:S10]  /*1bd0*/  UTMALDG.4D [UR24], [UR40], desc[UR38] ;  /* 0x00002618280075b4 */ /* 0x0003f40008019000 */
[----:B------:R-:W-:Y:S07]  /*1be0*/  @UP0 UIADD3 UR42, UPT, UPT, UR30, URZ, URZ ;  /* 0x000000ff1e2a0290 */ /* 0x000fee000fffe0ff */
[----:B------:R-:W-:Y:S01]  /*1bf0*/  UMOV UR30, UR42 ;  /* 0x0000002a001e7c82 */ /* 0x000fe20008000000 */
[----:B-1----:R-:W-:Y:S02]  /*1c00*/  USEL UR29, UR18, URZ, UP0 ;  /* 0x000000ff121d7287 */ /* 0x002fe40008000000 */
[----:B------:R-:W-:Y:S02]  /*1c10*/  UISETP.NE.AND UP0, UPT, UR20, UR31, UPT ;  /* 0x0000001f1400728c */ /* 0x000fe4000bf05270 */
[----:B------:R-:W-:Y:S01]  /*1c20*/  USEL UR28, UR19, URZ, UP2 ;  /* 0x000000ff131c7287 */ /* 0x000fe20009000000 */
[----:B------:R-:W-:Y:S06]  /*1c30*/  UMOV UR18, UR32 ;  /* 0x0000002000127c82 */ /* 0x000fec0008000000 */
[----:B---3--:R-:W-:Y:S05]  /*1c40*/  BRA.U UP0, `(.L_x_23) ;  /* 0xfffffffd00287547 */ /* 0x008fea000b83ffff */
.L_x_18:
[----:B------:R-:W-:Y:S01]  /*1c50*/  ULEA UR4, UR32, UR22, 0x3 ;  /* 0x0000001620047291 */ /* 0x000fe2000f8e18ff */
[----:B-1----:R-:W-:Y:S01]  /*1c60*/  MOV R2, UR33 ;  /* 0x0000002100027c02 */ /* 0x002fe20008000f00 */
[----:B------:R-:W-:Y:S01]  /*1c70*/  @!P1 SYNCS.ARRIVE.TRANS64.A1T0 RZ, [UR22+0x138], RZ ;  /* 0x000138ffffff99a7 */ /* 0x000fe20008100016 */
[----:B------:R-:W-:Y:S02]  /*1c80*/  UISETP.GE.AND UP0, UPT, UR34, 0x1, UPT ;  /* 0x000000012200788c */ /* 0x000fe4000bf06270 */
[----:B------:R-:W-:-:S04]  /*1c90*/  SHF.L.U32 R2, R2, 0x1f, RZ ;  /* 0x0000001f02027819 */ /* 0x000fc800000006ff */
[----:B------:R1:W3:Y:S03]  /*1ca0*/  SYNCS.PHASECHK.TRANS64.TRYWAIT P2, [UR4+0x80], R2 ;  /* 0x00008002ff0075a7 */ /* 0x0002e60008041104 */
[----:B------:R-:W-:Y:S05]  /*1cb0*/  BRA.U !UP0, `(.L_x_24) ;  /* 0x0000000508747547 */ /* 0x000fea000b800000 */
[----:B------:R-:W4:Y:S01]  /*1cc0*/  LDC.64 R8, c[0x0][0x480] ;  /* 0x00012000ff087b82 */ /* 0x000f220000000a00 */
[----:B------:R-:W3:Y:S01]  /*1cd0*/  LDCU UR25, c[0x0][0x390] ;  /* 0x00007200ff1977ac */ /* 0x000ee20008000800 */
[----:B------:R-:W3:Y:S06]  /*1ce0*/  LDCU UR26, c[0x0][0x38c] ;  /* 0x00007180ff1a77ac */ /* 0x000eec0008000800 */
[----:B------:R-:W4:Y:S01]  /*1cf0*/  LDC.64 R6, c[0x0][0x488] ;  /* 0x00012200ff067b82 */ /* 0x000f220000000a00 */
[----:B------:R-:W3:Y:S01]  /*1d00*/  LDCU.64 UR14, c[0x0][0x4b8] ;  /* 0x00009700ff0e77ac */ /* 0x000ee20008000a00 */
[----:B------:R-:W-:Y:S01]  /*1d10*/  UIADD3 UR31, UPT, UPT, UR34, UR31, URZ ;  /* 0x0000001f221f7290 */ /* 0x000fe2000fffe0ff */
[----:B------:R-:W-:-:S05]  /*1d20*/  UMOV UR40, UR34 ;  /* 0x0000002200287c82 */ /* 0x000fca0008000000 */
[----:B-12---:R-:W1:Y:S01]  /*1d30*/  LDC.64 R2, c[0x0][0x490] ;  /* 0x00012400ff027b82 */ /* 0x006e620000000a00 */
[----:B------:R-:W-:Y:S01]  /*1d40*/  UMOV UR38, UR32 ;  /* 0x0000002000267c82 */ /* 0x000fe20008000000 */
[----:B----4-:R-:W-:Y:S01]  /*1d50*/  IMAD.HI.U32 R9, R18, R9, RZ ;  /* 0x0000000912097227 */ /* 0x010fe200078e00ff */
[----:B------:R-:W-:-:S05]  /*1d60*/  ISETP.NE.AND P1, PT, R8, 0x1, PT ;  /* 0x000000010800780c */ /* 0x000fca0003f25270 */
[----:B------:R-:W2:Y:S01]  /*1d70*/  LDC.64 R4, c[0x0][0x4b0] ;  /* 0x00012c00ff047b82 */ /* 0x000ea20000000a00 */
[----:B------:R-:W-:-:S04]  /*1d80*/  SHF.R.U32.HI R6, RZ, R6, R9 ;  /* 0x00000006ff067219 */ /* 0x000fc80000011609 */
        /* <DEDUP_REMOVED lines=10> */
[----:B--2---:R-:W-:Y:S02]  /*1e30*/  R2UR UR8, R4 ;  /* 0x00000000040872ca */ /* 0x004fe400000e0000 */
[----:B------:R-:W-:Y:S02]  /*1e40*/  R2UR UR9, R9 ;  /* 0x00000000090972ca */ /* 0x000fe400000e0000 */
[----:B------:R-:W-:-:S06]  /*1e50*/  R2UR UR6, R5 ;  /* 0x00000000050672ca */ /* 0x000fcc00000e0000 */
[----:B------:R-:W-:Y:S01]  /*1e60*/  USEL UR13, UR4, UR13, !UP0 ;  /* 0x0000000d040d7287 */ /* 0x000fe2000c000000 */
[----:B------:R-:W2:Y:S05]  /*1e70*/  LDCU.64 UR4, c[0x0][0x4d8] ;  /* 0x00009b00ff0477ac */ /* 0x000eaa0008000a00 */
[----:B------:R-:W-:-:S04]  /*1e80*/  IMAD R14, RZ, RZ, -UR13 ;  /* 0x8000000dff0e7e24 */ /* 0x000fc8000f8e02ff */
[----:B------:R-:W-:Y:S01]  /*1e90*/  IMAD R14, R7, R14, R6 ;  /* 0x0000000e070e7224 */ /* 0x000fe200078e0206 */
[----:B-1----:R-:W-:-:S04]  /*1ea0*/  R2UR UR11, R2 ;  /* 0x00000000020b72ca */ /* 0x002fc800000e0000 */
[----:B------:R-:W-:Y:S02]  /*1eb0*/  R2UR UR7, R14 ;  /* 0x000000000e0772ca */ /* 0x000fe400000e0000 */
[----:B------:R-:W-:-:S07]  /*1ec0*/  R2UR UR12, R3 ;  /* 0x00000000030c72ca */ /* 0x000fce00000e0000 */
[----:B------:R-:W-:-:S06]  /*1ed0*/  UIMAD UR11, UR9, UR8, UR11 ;  /* 0x00000008090b72a4 */ /* 0x000fcc000f8e020b */
[----:B--23--:R-:W-:-:S12]  /*1ee0*/  UIMAD UR12, UR7, UR6, UR12 ;  /* 0x00000006070c72a4 */ /* 0x00cfd8000f8e020c */
.L_x_29:
[----:B--2---:R-:W-:Y:S01]  /*1ef0*/  @!P0 MOV R3, 0x3000 ;  /* 0x0000300000038802 */ /* 0x004fe20000000f00 */
[----:B------:R-:W-:Y:S01]  /*1f00*/  ULEA UR9, UR38, UR22, 0x3 ;  /* 0x0000001626097291 */ /* 0x000fe2000f8e18ff */
[----:B---3--:R-:W-:Y:S11]  /*1f10*/  @P2 BRA `(.L_x_25) ;  /* 0x0000000000102947 */ /* 0x008ff60003800000 */
[----:B------:R-:W-:Y:S04]  /*1f20*/  MOV R4, UR33 ;  /* 0x0000002100047c02 */ /* 0x000fe80008000f00 */
[----:B------:R-:W-:Y:S04]  /*1f30*/  SHF.L.U32 R4, R4, 0x1f, RZ ;  /* 0x0000001f04047819 */ /* 0x000fe800000006ff */
[----:B------:R-:W1:Y:S02]  /*1f40*/  SYNCS.PHASECHK.TRANS64.TRYWAIT P1, [UR9+0x80], R4 ;  /* 0x00008004ff0075a7 */ /* 0x000e640008021109 */
[----:B-1----:R-:W-:Y:S05]  /*1f50*/  @!P1 BRA `(.L_x_26) ;  /* 0x0000006000049947 */ /* 0x002fea0003800000 */
.L_x_25:
[----:B------:R2:W-:Y:S01]  /*1f60*/  @!P0 SYNCS.ARRIVE.TRANS64 RZ, [UR9], R3 ;  /* 0x00000003ffff89a7 */ /* 0x0005e20008000009 */
[----:B------:R-:W-:Y:S04]  /*1f70*/  BSSY.RECONVERGENT B0, `(.L_x_27) ;  /* 0x0000003000007945 */ /* 0x000fe80003800200 */
[----:B------:R-:W-:Y:S05]  /*1f80*/  @P5 BRA `(.L_x_28) ;  /* 0x0000000000045947 */ /* 0x000fea0003800000 */
[----:B------:R-:W-:Y:S05]  /*1f90*/  BPT.TRAP 0x1 ;  /* 0x000000040000795c */ /* 0x000fea0000300000 */
.L_x_28:
[----:B------:R-:W-:Y:S05]  /*1fa0*/  BSYNC.RECONVERGENT B0 ;  /* 0x0000000000007941 */ /* 0x000fea0003800200 */
.L_x_27:
        /* <DEDUP_REMOVED lines=8> */
[----:B------:R-:W-:Y:S02]  /*2030*/  UIADD3 UR39, UPT, UPT, UR28, 0x1, URZ ;  /* 0x000000011c277890 */ /* 0x000fe4000fffe0ff */
[----:B------:R-:W-:Y:S01]  /*2040*/  UIADD3 UR46, UP1, UPT, UR36, 0x80, URZ ;  /* 0x00000080242e7890 */ /* 0x000fe2000ff3e0ff */
[----:B-1----:R-:W-:Y:S01]  /*2050*/  MOV R2, UR33 ;  /* 0x0000002100027c02 */ /* 0x002fe20008000f00 */
[----:B------:R-:W-:Y:S02]  /*2060*/  UPRMT UR41, UR6, 0x40, UR7 ;  /* 0x0000004006297896 */ /* 0x000fe40008000007 */
[----:B------:R-:W-:Y:S01]  /*2070*/  UISETP.NE.AND UP2, UPT, UR39, UR26, UPT ;  /* 0x0000001a2700728c */ /* 0x000fe2000bf45270 */
[----:B------:R-:W-:Y:S01]  /*2080*/  SHF.L.U32 R2, R2, 0x1f, RZ ;  /* 0x0000001f02027819 */ /* 0x000fe200000006ff */
[----:B------:R-:W-:Y:S02]  /*2090*/  USHF.L.U32 UR10, UR30, 0x5, URZ ;  /* 0x000000051e0a7899 */ /* 0x000fe400080006ff */
[----:B------:R-:W-:Y:S01]  /*20a0*/  UIADD3.X UR47, UPT, UPT, URZ, UR37, URZ, UP1, !UPT ;  /* 0x00000025ff2f7290 */ /* 0x000fe20008ffe4ff */
[----:B------:R1:W3:Y:S01]  /*20b0*/  SYNCS.PHASECHK.TRANS64.TRYWAIT P2, [UR8+0x80], R2 ;  /* 0x00008002ff0075a7 */ /* 0x0002e20008041108 */
[----:B------:R-:W-:Y:S02]  /*20c0*/  ULEA UR8, UR38, UR22, 0xd ;  /* 0x0000001626087291 */ /* 0x000fe4000f8e68ff */
[----:B------:R-:W-:Y:S02]  /*20d0*/  UPRMT UR48, UR41, 0x5410, URZ ;  /* 0x0000541029307896 */ /* 0x000fe400080000ff */
[----:B------:R-:W-:Y:S02]  /*20e0*/  UIADD3 UR8, UPT, UPT, UR8, 0x6400, URZ ;  /* 0x0000640008087890 */ /* 0x000fe4000fffe0ff */
[----:B------:R-:W-:Y:S02]  /*20f0*/  UIADD3 UR44, UP0, UPT, UR36, 0x180, URZ ;  /* 0x00000180242c7890 */ /* 0x000fe4000ff1e0ff */
[----:B------:R-:W-:Y:S02]  /*2100*/  ULEA UR16, UR38, UR22, 0xc ;  /* 0x0000001626107291 */ /* 0x000fe4000f8e60ff */
[----:B------:R-:W-:Y:S02]  /*2110*/  UIADD3.X UR45, UPT, UPT, URZ, UR37, URZ, UP0, !UPT ;  /* 0x00000025ff2d7290 */ /* 0x000fe400087fe4ff */
[----:B------:R-:W-:Y:S01]  /*2120*/  UIADD3 UR16, UPT, UPT, UR16, 0x26400, URZ ;  /* 0x0002640010107890 */ /* 0x000fe2000fffe0ff */
[----:B------:R1:W-:Y:S01]  /*2130*/  UTMALDG.4D.IM2COL [UR8], [UR46], UR48 ;  /* 0x000000082e0073b4 */ /* 0x0003e20008058030 */
[----:B------:R-:W-:Y:S02]  /*2140*/  UIADD3 UR38, UPT, UPT, UR29, 0x1, URZ ;  /* 0x000000011d267890 */ /* 0x000fe4000fffe0ff */
[----:B------:R-:W-:Y:S02]  /*2150*/  @UP2 UIADD3 UR38, UPT, UPT, UR29, URZ, URZ ;  /* 0x000000ff1d262290 */ /* 0x000fe4000fffe0ff */
[----:B------:R-:W-:Y:S02]  /*2160*/  UIADD3 UR41, UPT, UPT, UR30, 0x1, URZ ;  /* 0x000000011e297890 */ /* 0x000fe4000fffe0ff */
[----:B------:R-:W-:Y:S02]  /*2170*/  UISETP.NE.AND UP0, UPT, UR38, UR25, UPT ;  /* 0x000000192600728c */ /* 0x000fe4000bf05270 */
[----:B------:R-:W-:Y:S01]  /*2180*/  UIADD3 UR49, UPT, UPT, UR40, -0x1, URZ ;  /* 0xffffffff28317890 */ /* 0x000fe2000fffe0ff */
[----:B------:R-:W-:Y:S01]  /*2190*/  UMOV UR42, 0x0 ;  /* 0x00000000002a7882 */ /* 0x000fe20000000000 */
[----:B------:R-:W-:Y:S01]  /*21a0*/  UMOV UR43, 0x10000000 ;  /* 0x10000000002b7882 */ /* 0x000fe20000000000 */
[----:B------:R-:W-:Y:S01]  /*21b0*/  UMOV UR19, UR27 ;  /* 0x0000001b00137c82 */ /* 0x000fe20008000000 */
[----:B------:R-:W-:Y:S01]  /*21c0*/  UMOV UR20, UR28 ;  /* 0x0000001c00147c82 */ /* 0x000fe20008000000 */
[----:B------:R-:W-:Y:S01]  /*21d0*/  USEL UR28, UR39, URZ, UP2 ;  /* 0x000000ff271c7287 */ /* 0x000fe20009000000 */
[----:B------:R-:W-:Y:S03]  /*21e0*/  UMOV UR21, UR29 ;  /* 0x0000001d00157c82 */ /* 0x000fe60008000000 */
[----:B------:R-:W-:Y:S02]  /*21f0*/  @UP0 UIADD3 UR41, UPT, UPT, UR30, URZ, URZ ;  /* 0x000000ff1e290290 */ /* 0x000fe4000fffe0ff */
[----:B------:R-:W-:Y:S01]  /*2200*/  USEL UR29, UR38, URZ, UP0 ;  /* 0x000000ff261d7287 */ /* 0x000fe20008000000 */
[----:B------:R-:W-:Y:S01]  /*2210*/  UMOV UR17, UR9 ;  /* 0x0000000900117c82 */ /* 0x000fe20008000000 */
[----:B------:R-:W-:Y:S01]  /*2220*/  UMOV UR18, UR10 ;  /* 0x0000000a00127c82 */ /* 0x000fe20008000000 */
[----:B------:R-:W-:Y:S01]  /*2230*/  UISETP.GT.U32.AND UP0, UPT, UR40, 0x1, UPT ;  /* 0x000000012800788c */ /* 0x000fe2000bf04070 */
[----:B------:R1:W-:Y:S01]  /*2240*/  UTMALDG.4D [UR16], [UR44], desc[UR42] ;  /* 0x00002a102c0075b4 */ /* 0x0003e20008019000 */
[----:B------:R-:W-:Y:S01]  /*2250*/  UMOV UR38, UR32 ;  /* 0x0000002000267c82 */ /* 0x000fe20008000000 */
[----:B------:R-:W-:Y:S01]  /*2260*/  UMOV UR40, UR49 ;  /* 0x0000003100287c82 */ /* 0x000fe20008000000 */
[----:B------:R-:W-:Y:S05]  /*2270*/  UMOV UR30, UR41 ;  /* 0x00000029001e7c82 */ /* 0x000fea0008000000 */
[----:B-1----:R-:W-:Y:S05]  /*2280*/  BRA.U UP0, `(.L_x_29) ;  /* 0xfffffffd00187547 */ /* 0x002fea000b83ffff */
.L_x_24:
[----:B--2---:R-:W-:Y:S01]  /*2290*/  SHF.L.U32 R3, R13, 0x1f, RZ ;  /* 0x0000001f0d037819 */ /* 0x004fe200000006ff */
[----:B------:R-:W-:-:S03]  /*22a0*/  NOP ;  /* 0x0000000000007918 */ /* 0x000fc60000000000 */
[----:B------:R-:W2:Y:S02]  /*22b0*/  SYNCS.PHASECHK.TRANS64.TRYWAIT P1, [UR22+0x140], R3 ;  /* 0x00014003ff0075a7 */ /* 0x000ea40008021116 */
[----:B--2---:R-:W-:Y:S05]  /*22c0*/  @!P1 BRA `(.L_x_30) ;  /* 0x0000005c00409947 */ /* 0x004fea0003800000 */
.L_x_123:
[----:B------:R-:W2:Y:S01]  /*22d0*/  LDS.128 R4, [UR22+0x180] ;  /* 0x00018016ff047984 */ /* 0x000ea20008000c00 */
[----:B------:R-:W-:Y:S01]  /*22e0*/  UIADD3 UR4, UPT, UPT, UR22, 0x148, URZ ;  /* 0x0000014816047890 */ /* 0x000fe2000fffe0ff */
[----:B------:R-:W-:Y:S01]  /*22f0*/  ISETP.GE.AND P1, PT, R40, 0x1, PT ;  /* 0x000000012800780c */ /* 0x000fe20003f26270 */
[----:B------:R-:W-:Y:S01]  /*2300*/  @!PT LDS RZ, [RZ] ;  /* 0x00000000fffff984 */ /* 0x000fe20000000800 */
[----:B------:R-:W-:Y:S01]  /*2310*/  @!PT LDS RZ, [RZ] ;  /* 0x00000000fffff984 */ /* 0x000fe20000000800 */
[----:B------:R-:W-:Y:S01]  /*2320*/  @!PT LDS RZ, [RZ] ;  /* 0x00000000fffff984 */ /* 0x000fe20000000800 */
[----:B------:R-:W-:Y:S01]  /*2330*/  @!PT LDS RZ, [RZ] ;  /* 0x00000000fffff984 */ /* 0x000fe20000000800 */
[----:B------:R1:W-:Y:S06]  /*2340*/  MEMBAR.ALL.CTA ;  /* 0x0000000000007992 */ /* 0x0003ec0000008000 */
[----:B-1----:R-:W1:Y:S01]  /*2350*/  FENCE.VIEW.ASYNC.S ;  /* 0x00000000000073c6 */ /* 0x002e620000000000 */
[----:B------:R-:W-:-:S09]  /*2360*/  UPRMT UR4, URZ, 0x654, UR4 ;  /* 0x00000654ff047896 */ /* 0x000fd20008000004 */
[----:B-1----:R-:W-:Y:S01]  /*2370*/  SYNCS.ARRIVE.TRANS64.RED.A1T0 RZ, [UR4], RZ ;  /* 0x000000ffffff79a7 */ /* 0x002fe20008100404 */
[----:B--2---:R-:W-:-:S13]  /*2380*/  LOP3.LUT P4, RZ, R6, 0x1, RZ, 0xc0, !PT ;  /* 0x0000000106ff7812 */ /* 0x004fda000788c0ff */
[----:B------:R-:W-:Y:S02]  /*2390*/  @P4 MOV R12, R4 ;  /* 0x00000004000c4202 */ /* 0x000fe40000000f00 */
[----:B------:R-:W-:Y:S01]  /*23a0*/  @P4 LOP3.LUT R11, R5, 0xffff, RZ, 0xc0, !PT ;  /* 0x0000ffff050b4812 */ /* 0x000fe200078ec0ff */
[----:B------:R-:W-:Y:S06]  /*23b0*/  @!P1 BRA `(.L_x_31) ;  /* 0x0000000000b89947 */ /* 0x000fec0003800000 */
[----:B------:R-:W1:Y:S01]  /*23c0*/  LDC.64 R4, c[0x0][0xb18] ;  /* 0x0002c600ff047b82 */ /* 0x000e620000000a00 */
[----:B----4-:R-:W-:-:S07]  /*23d0*/  ISETP.NE.AND P3, PT, R40, 0x1, PT ;  /* 0x000000012800780c */ /* 0x010fce0003f65270 */
[----:B------:R-:W2:Y:S08]  /*23e0*/  LDC.64 R6, c[0x0][0xb10] ;  /* 0x0002c400ff067b82 */ /* 0x000eb00000000a00 */
[----:B------:R-:W4:Y:S08]  /*23f0*/  LDC R8, c[0x0][0xb20] ;  /* 0x0002c800ff087b82 */ /* 0x000f300000000800 */
[----:B------:R-:W3:Y:S01]  /*2400*/  LDC R9, c[0x0][0xb0c] ;  /* 0x0002c300ff097b82 */ /* 0x000ee20000000800 */
[----:B-1----:R-:W-:Y:S01]  /*2410*/  IMAD.HI.U32 R15, R0, R5, RZ ;  /* 0x00000005000f7227 */ /* 0x002fe200078e00ff */
[----:B------:R-:W-:-:S03]  /*2420*/  ISETP.NE.AND P1, PT, R4, 0x1, PT ;  /* 0x000000010400780c */ /* 0x000fc60003f25270 */
[----:B------:R-:W-:-:S03]  /*2430*/  IMAD.HI.U32 R5, R11, R5, RZ ;  /* 0x000000050b057227 */ /* 0x000fc600078e00ff */
[----:B------:R-:W1:Y:S01]  /*2440*/  LDC.64 R2, c[0x0][0xb28] ;  /* 0x0002ca00ff027b82 */ /* 0x000e620000000a00 */
[----:B--2---:R-:W-:-:S04]  /*2450*/  IMAD.HI.U32 R16, R10, R6, RZ ;  /* 0x000000060a107227 */ /* 0x004fc800078e00ff */
[----:B------:R-:W-:Y:S01]  /*2460*/  IMAD.HI.U32 R17, R12, R6, RZ ;  /* 0x000000060c117227 */ /* 0x000fe200078e00ff */
[----:B------:R-:W-:Y:S02]  /*2470*/  SHF.R.U32.HI R16, RZ, R7, R16 ;  /* 0x00000007ff107219 */ /* 0x000fe40000011610 */
[-C--:B----4-:R-:W-:Y:S02]  /*2480*/  SHF.R.U32.HI R15, RZ, R8.reuse, R15 ;  /* 0x00000008ff0f7219 */ /* 0x090fe4000001160f */
[----:B------:R-:W-:Y:S02]  /*2490*/  SHF.R.U32.HI R5, RZ, R8, R5 ;  /* 0x00000008ff057219 */ /* 0x000fe40000011605 */
[----:B------:R-:W-:Y:S02]  /*24a0*/  SEL R15, R0, R15, !P1 ;  /* 0x0000000f000f7207 */ /* 0x000fe40004800000 */
[----:B------:R-:W-:Y:S02]  /*24b0*/  SHF.R.U32.HI R17, RZ, R7, R17 ;  /* 0x00000007ff117219 */ /* 0x000fe40000011611 */
[----:B---3--:R-:W-:-:S02]  /*24c0*/  ISETP.NE.AND P2, PT, R9, 0x1, PT ;  /* 0x000000010900780c */ /* 0x008fc40003f45270 */
[----:B------:R-:W-:Y:S02]  /*24d0*/  SEL R5, R11, R5, !P1 ;  /* 0x000000050b057207 */ /* 0x000fe40004800000 */
[----:B------:R-:W-:Y:S02]  /*24e0*/  SEL R16, R10, R16, !P2 ;  /* 0x000000100a107207 */ /* 0x000fe40005000000 */
[----:B------:R-:W-:Y:S01]  /*24f0*/  SEL R17, R12, R17, !P2 ;  /* 0x000000110c117207 */ /* 0x000fe20005000000 */
[----:B-1----:R-:W-:-:S04]  /*2500*/  IMAD.HI.U32 R14, R15, R2, RZ ;  /* 0x000000020f0e7227 */ /* 0x002fc800078e00ff */
        /* <DEDUP_REMOVED lines=10> */
[----:B------:R-:W-:-:S04]  /*25b0*/  @!P1 IMAD.HI.U32 R7, R17, R2, RZ ;  /* 0x0000000211079227 */ /* 0x000fc800078e00ff */
[----:B------:R-:W-:Y:S01]  /*25c0*/  IMAD.MOV R2, RZ, RZ, -R6 ;  /* 0x000000ffff027224 */ /* 0x000fe200078e0a06 */
[----:B------:R-:W-:Y:S02]  /*25d0*/  @!P1 SHF.R.U32.HI R3, RZ, R3, R7 ;  /* 0x00000003ff039219 */ /* 0x000fe40000011607 */
[----:B------:R-:W-:Y:S01]  /*25e0*/  IADD3 R7, PT, PT, -R5, RZ, RZ ;  /* 0x000000ff05077210 */ /* 0x000fe20007ffe1ff */
[----:B------:R-:W-:Y:S01]  /*25f0*/  IMAD R2, R40, R2, R5 ;  /* 0x0000000228027224 */ /* 0x000fe200078e0205 */
        /* <DEDUP_REMOVED lines=10> */
.L_x_31:
[----:B------:R-:W1:Y:S02]  /*26a0*/  LDCU UR4, c[0x0][0xb30] ;  /* 0x00016600ff0477ac */ /* 0x000e640008000800 */
[----:B-1----:R-:W-:-:S09]  /*26b0*/  UISETP.NE.AND UP0, UPT, UR4, 0x1, UPT ;  /* 0x000000010400788c */ /* 0x002fd2000bf05270 */
[----:B------:R-:W-:Y:S05]  /*26c0*/  BRA.U UP0, `(.L_x_32) ;  /* 0x0000000100407547 */ /* 0x000fea000b800000 */
[----:B------:R-:W1:Y:S08]  /*26d0*/  LDC.64 R4, c[0x0][0xb10] ;  /* 0x0002c400ff047b82 */ /* 0x000e700000000a00 */
[----:B------:R-:W2:Y:S08]  /*26e0*/  LDC.64 R2, c[0x0][0xb18] ;  /* 0x0002c600ff027b82 */ /* 0x000eb00000000a00 */
[----:B------:R-:W3:Y:S08]  /*26f0*/  LDC R6, c[0x0][0xb20] ;  /* 0x0002c800ff067b82 */ /* 0x000ef00000000800 */
[----:B------:R-:W4:Y:S01]  /*2700*/  LDC R7, c[0x0][0xb0c] ;  /* 0x0002c300ff077b82 */ /* 0x000f220000000800 */
[----:B-1----:R-:W-:-:S05]  /*2710*/  IMAD.HI.U32 R4, R12, R4, RZ ;  /* 0x000000040c047227 */ /* 0x002fca00078e00ff */
[----:B------:R-:W-:Y:S01]  /*2720*/  SHF.R.U32.HI R4, RZ, R5, R4 ;  /* 0x00000005ff047219 */ /* 0x000fe20000011604 */
[----:B--2---:R-:W-:Y:S01]  /*2730*/  IMAD.HI.U32 R3, R11, R3, RZ ;  /* 0x000000030b037227 */ /* 0x004fe200078e00ff */
[----:B------:R-:W-:-:S04]  /*2740*/  ISETP.NE.AND P1, PT, R2, 0x1, PT ;  /* 0x000000010200780c */ /* 0x000fc80003f25270 */
[----:B---3--:R-:W-:-:S04]  /*2750*/  SHF.R.U32.HI R3, RZ, R6, R3 ;  /* 0x00000006ff037219 */ /* 0x008fc80000011603 */
[----:B------:R-:W-:Y:S02]  /*2760*/  SEL R3, R11, R3, !P1 ;  /* 0x000000030b037207 */ /* 0x000fe40004800000 */
[----:B----4-:R-:W-:-:S04]  /*2770*/  ISETP.NE.AND P2, PT, R7, 0x1, PT ;  /* 0x000000010700780c */ /* 0x010fc80003f45270 */
[----:B------:R-:W-:-:S05]  /*2780*/  SEL R4, R12, R4, !P2 ;  /* 0x000000040c047207 */ /* 0x000fca0005000000 */
[----:B------:R-:W-:Y:S02]  /*2790*/  IMAD.IADD R5, R3, 0x1, -R4 ;  /* 0x0000000103057824 */ /* 0x000fe400078e0a04 */
[----:B------:R-:W-:Y:S02]  /*27a0*/  IMAD.IADD R3, R4, 0x1, -R3 ;  /* 0x0000000104037824 */ /* 0x000fe400078e0a03 */
[----:B------:R-:W-:Y:S02]  /*27b0*/  IMAD R12, R5, R7, R12 ;  /* 0x00000007050c7224 */ /* 0x000fe400078e020c */
[----:B------:R-:W-:-:S07]  /*27c0*/  IMAD R11, R3, R2, R11 ;  /* 0x00000002030b7224 */ /* 0x000fce00078e020b */
.L_x_32:
[----:B------:R-:W-:Y:S01]  /*27d0*/  UMOV UR20, UR31 ;  /* 0x0000001f00147c82 */ /* 0x000fe20008000000 */
[----:B------:R-:W-:Y:S01]  /*27e0*/  PLOP3.LUT P1, PT, PT, PT, PT, 0x80, 0x8 ;  /* 0x000000000008781c */ /* 0x000fe20003f2f070 */
[----:B------:R-:W-:Y:S01]  /*27f0*/  IMAD.IADD R18, R12, 0x1, R91 ;  /* 0x000000010c127824 */ /* 0x000fe200078e025b */
[----:B------:R-:W-:Y:S01]  /*2800*/  LOP3.LUT R13, R13, 0x1, RZ, 0x3c, !PT ;  /* 0x000000010d0d7812 */ /* 0x000fe200078e3cff */
[----:B------:R-:W-:Y:S01]  /*2810*/  IMAD.IADD R14, R11, 0x1, R90 ;  /* 0x000000010b0e7824 */ /* 0x000fe200078e025a */
[----:B------:R-:W-:Y:S09]  /*2820*/  @P4 BRA `(.L_x_33) ;  /* 0xffffffec00604947 */ /* 0x000ff2000383ffff */
[----:B------:R-:W-:Y:S01]  /*2830*/  UIADD3 UR22, UPT, UPT, UR22, 0x80, URZ ;  /* 0x0000008016167890 */ /* 0x000fe2000fffe0ff */
[----:B------:R-:W-:-:S03]  /*2840*/  MOV R2, UR33 ;  /* 0x0000002100027c02 */ /* 0x000fc60008000f00 */
[----:B------:R-:W-:Y:S01]  /*2850*/  ULEA UR4, UR32, UR22, 0x3 ;  /* 0x0000001620047291 */ /* 0x000fe2000f8e18ff */
[----:B------:R-:W-:-:S08]  /*2860*/  SHF.L.U32 R2, R2, 0x1f, RZ ;  /* 0x0000001f02027819 */ /* 0x000fd000000006ff */
[----:B------:R-:W1:Y:S02]  /*2870*/  SYNCS.PHASECHK.TRANS64.TRYWAIT P0, [UR4], R2 ;  /* 0x00000002ff0075a7 */ /* 0x000e640008001104 */
[----:B-1----:R-:W-:Y:S05]  /*2880*/  @!P0 BRA `(.L_x_34) ;  /* 0x0000005400e88947 */ /* 0x002fea0003800000 */
.L_x_125:
[----:B------:R-:W-:-:S04]  /*2890*/  UIADD3 UR6, UPT, UPT, UR32, 0x1, URZ ;  /* 0x0000000120067890 */ /* 0x000fc8000fffe0ff */
[----:B------:R-:W-:-:S04]  /*28a0*/  UISETP.NE.AND UP0, UPT, UR6, 0x10, UPT ;  /* 0x000000100600788c */ /* 0x000fc8000bf05270 */
[----:B------:R-:W-:Y:S02]  /*28b0*/  USEL UR5, URZ, 0x1, UP0 ;  /* 0x00000001ff057887 */ /* 0x000fe40008000000 */
[----:B------:R-:W-:Y:S02]  /*28c0*/  USEL UR6, UR6, URZ, UP0 ;  /* 0x000000ff06067287 */ /* 0x000fe40008000000 */
[----:B------:R-:W-:Y:S02]  /*28d0*/  ULOP3.LUT UR5, UR33, UR5, URZ, 0x3c, !UPT ;  /* 0x0000000521057292 */ /* 0x000fe4000f8e3cff */
[----:B------:R-:W-:-:S04]  /*28e0*/  ULEA UR4, UR6, UR22, 0x3 ;  /* 0x0000001606047291 */ /* 0x000fc8000f8e18ff */
[----:B-1----:R-:W-:-:S04]  /*28f0*/  MOV R2, UR5 ;  /* 0x0000000500027c02 */ /* 0x002fc80008000f00 */
[----:B------:R-:W-:-:S04]  /*2900*/  SHF.L.U32 R2, R2, 0x1f, RZ ;  /* 0x0000001f02027819 */ /* 0x000fc800000006ff */
[----:B------:R-:W1:Y:S02]  /*2910*/  SYNCS.PHASECHK.TRANS64.TRYWAIT P0, [UR4], R2 ;  /* 0x00000002ff0075a7 */ /* 0x000e640008001104 */
[----:B-1----:R-:W-:Y:S05]  /*2920*/  @!P0 BRA `(.L_x_35) ;  /* 0x0000005400d88947 */ /* 0x002fea0003800000 */
.L_x_127:
        /* <DEDUP_REMOVED lines=10> */
.L_x_129:
        /* <DEDUP_REMOVED lines=10> */
.L_x_131:
        /* <DEDUP_REMOVED lines=10> */
.L_x_133:
        /* <DEDUP_REMOVED lines=10> */
.L_x_135:
        /* <DEDUP_REMOVED lines=10> */
.L_x_137:
        /* <DEDUP_REMOVED lines=10> */
.L_x_139:
        /* <DEDUP_REMOVED lines=10> */
.L_x_141:
        /* <DEDUP_REMOVED lines=10> */
.L_x_143:
        /* <DEDUP_REMOVED lines=10> */
.L_x_145:
        /* <DEDUP_REMOVED lines=10> */
.L_x_147:
        /* <DEDUP_REMOVED lines=10> */
.L_x_149:
        /* <DEDUP_REMOVED lines=10> */
.L_x_151:
        /* <DEDUP_REMOVED lines=10> */
.L_x_153:
[----:B------:R-:W-:-:S04]  /*3150*/  UIADD3 UR6, UPT, UPT, UR6, 0x1, URZ ;  /* 0x0000000106067890 */ /* 0x000fc8000fffe0ff */
[----:B------:R-:W-:-:S04]  /*3160*/  UISETP.NE.AND UP0, UPT, UR6, 0x10, UPT ;  /* 0x000000100600788c */ /* 0x000fc8000bf05270 */
[----:B------:R-:W-:Y:S02]  /*3170*/  USEL UR4, URZ, 0x1, UP0 ;  /* 0x00000001ff047887 */ /* 0x000fe40008000000 */
[----:B------:R-:W-:Y:S02]  /*3180*/  USEL UR6, UR6, URZ, UP0 ;  /* 0x000000ff06067287 */ /* 0x000fe40008000000 */
[----:B------:R-:W-:Y:S02]  /*3190*/  ULOP3.LUT UR4, UR5, UR4, URZ, 0x3c, !UPT ;  /* 0x0000000405047292 */ /* 0x000fe4000f8e3cff */
[----:B------:R-:W-:-:S04]  /*31a0*/  ULEA UR6, UR6, UR22, 0x3 ;  /* 0x0000001606067291 */ /* 0x000fc8000f8e18ff */
[----:B-1----:R-:W-:Y:S02]  /*31b0*/  IMAD.U32 R2, RZ, RZ, UR4 ;  /* 0x00000004ff027e24 */ /* 0x002fe4000f8e00ff */
[----:B------:R-:W-:-:S03]  /*31c0*/  MOV R0, UR6 ;  /* 0x0000000600007c02 */ /* 0x000fc60008000f00 */
[----:B------:R-:W-:-:S07]  /*31d0*/  SHF.L.U32 R2, R2, 0x1f, RZ ;  /* 0x0000001f02027819 */ /* 0x000fce00000006ff */
.L_x_49:
[----:B-1----:R1:W2:Y:S02]  /*31e0*/  SYNCS.PHASECHK.TRANS64.TRYWAIT P0, [R0+URZ], R2 ;  /* 0x00000002000075a7 */ /* 0x0022a400080011ff */
[----:B--2---:R-:W-:Y:S05]  /*31f0*/  @!P0 NANOSLEEP.SYNCS 0x989680 ;  /* 0x009896800000895d */ /* 0x004fea0003900000 */
[----:B------:R-:W2:Y:S02]  /*3200*/  @!P0 SYNCS.PHASECHK.TRANS64 P0, [R0+URZ], R2 ;  /* 0x00000002000085a7 */ /* 0x000ea400080010ff */
[----:B--2---:R-:W-:Y:S05]  /*3210*/  @P0 EXIT ;  /* 0x000000000000094d */ /* 0x004fea0003800000 */
[----:B------:R-:W-:Y:S05]  /*3220*/  BRA `(.L_x_49) ;  /* 0xfffffffc00ec7947 */ /* 0x000fea000383ffff */
.L_x_17:
[----:B------:R-:W-:-:S04]  /*3230*/  UISETP.NE.AND UP0, UPT, UR45, URZ, UPT ;  /* 0x000000ff2d00728c */ /* 0x000fc8000bf05270 */
[----:B------:R-:W-:-:S09]  /*3240*/  UISETP.NE.OR UP0, UPT, UR6, 0x1, UP0 ;  /* 0x000000010600788c */ /* 0x000fd20008705670 */
[----:B------:R-:W-:Y:S05]  /*3250*/  BRA.U UP0, `(.L_x_50) ;  /* 0x0000000100b07547 */ /* 0x000fea000b800000 */
[----:B------:R-:W-:Y:S01]  /*3260*/  UMOV UR4, 0x400 ;  /* 0x0000040000047882 */ /* 0x000fe20000000000 */
[----:B------:R-:W-:Y:S01]  /*3270*/  HFMA2 R3, -RZ, RZ, 0, 5.9604644775390625e-08 ;  /* 0x00000001ff037431 */ /* 0x000fe200000001ff */
[----:B------:R-:W-:Y:S01]  /*3280*/  ULEA UR45, UR45, UR4, 0x18 ;  /* 0x000000042d2d7291 */ /* 0x000fe2000f8ec0ff */
[----:B------:R-:W-:Y:S01]  /*3290*/  ISETP.NE.AND P0, PT, R2, RZ, PT ;  /* 0x000000ff0200720c */ /* 0x000fe20003f05270 */
[----:B------:R-:W-:Y:S02]  /*32a0*/  IMAD.MOV.U32 R8, RZ, RZ, RZ ;  /* 0x000000ffff087224 */ /* 0x000fe400078e00ff */
[----:B------:R-:W-:Y:S02]  /*32b0*/  UIADD3 UR6, UPT, UPT, UR45, 0x148, URZ ;  /* 0x000001482d067890 */ /* 0x000fe4000fffe0ff */
[----:B------:R-:W-:Y:S02]  /*32c0*/  UIADD3 UR7, UPT, UPT, UR45, 0x140, URZ ;  /* 0x000001402d077890 */ /* 0x000fe4000fffe0ff */
[----:B------:R-:W-:-:S12]  /*32d0*/  UPRMT UR6, URZ, 0x654, UR6 ;  /* 0x00000654ff067896 */ /* 0x000fd80008000006 */
.L_x_53:
[----:B------:R-:W-:Y:S01]  /*32e0*/  SHF.L.U32 R6, R3, 0x1f, RZ ;  /* 0x0000001f03067819 */ /* 0x000fe200000006ff */
[----:B------:R-:W-:Y:S02]  /*32f0*/  IMAD.U32 R4, RZ, RZ, UR7 ;  /* 0x00000007ff047e24 */ /* 0x000fe4000f8e00ff */
[----:B------:R-:W-:Y:S01]  /*3300*/  @!P0 IMAD.MOV.U32 R5, RZ, RZ, 0x10 ;  /* 0x00000010ff058424 */ /* 0x000fe200078e00ff */
[----:B------:R-:W1:Y:S02]  /*3310*/  SYNCS.PHASECHK.TRANS64.TRYWAIT P1, [UR45+0x148], R6 ;  /* 0x00014806ff0075a7 */ /* 0x000e64000802112d */
[----:B------:R-:W-:-:S04]  /*3320*/  PRMT R4, R2, 0x654, R4 ;  /* 0x0000065402047816 */ /* 0x000fc80000000004 */
[----:B------:R-:W-:Y:S01]  /*3330*/  SEL R0, R4, R0, !P0 ;  /* 0x0000000004007207 */ /* 0x000fe20004000000 */
[----:B-1----:R-:W-:Y:S06]  /*3340*/  @!P1 BRA `(.L_x_51) ;  /* 0x0000005000a09947 */ /* 0x002fec0003800000 */
.L_x_155:
[----:B------:R-:W-:Y:S01]  /*3350*/  UIADD3 UR4, UPT, UPT, UR45, 0x180, URZ ;  /* 0x000001802d047890 */ /* 0x000fe2000fffe0ff */
[----:B------:R2:W-:Y:S01]  /*3360*/  @!P0 SYNCS.ARRIVE.TRANS64.RED RZ, [R0+URZ], R5 ;  /* 0x0000000500ff89a7 */ /* 0x0005e200080004ff */
[----:B------:R-:W-:Y:S01]  /*3370*/  UIADD3 UR5, UPT, UPT, UR45, 0x140, URZ ;  /* 0x000001402d057890 */ /* 0x000fe2000fffe0ff */
[----:B------:R-:W-:-:S08]  /*3380*/  LOP3.LUT R3, R3, 0x1, RZ, 0x3c, !PT ;  /* 0x0000000103037812 */ /* 0x000fd000078e3cff */
[----:B------:R-:W-:Y:S06]  /*3390*/  UGETNEXTWORKID.BROADCAST [UR4], [UR5] ;  /* 0x00000000040073ca */ /* 0x000fec0008000100 */
[----:B--2---:R-:W-:-:S04]  /*33a0*/  SHF.L.U32 R5, R8, 0x1f, RZ ;  /* 0x0000001f08057819 */ /* 0x004fc800000006ff */
[----:B------:R-:W2:Y:S02]  /*33b0*/  SYNCS.PHASECHK.TRANS64.TRYWAIT P1, [UR45+0x140], R5 ;  /* 0x00014005ff0075a7 */ /* 0x000ea4000802112d */
[----:B--2---:R-:W-:Y:S05]  /*33c0*/  @!P1 BRA `(.L_x_52) ;  /* 0x0000005000989947 */ /* 0x004fea0003800000 */
.L_x_157:
[----:B-1----:R-:W1:Y:S01]  /*33d0*/  LDS.128 R4, [UR45+0x180] ;  /* 0x0001802dff047984 */ /* 0x002e620008000c00 */
[----:B------:R-:W-:Y:S01]  /*33e0*/  LOP3.LUT R8, R8, 0x1, RZ, 0x3c, !PT ;  /* 0x0000000108087812 */ /* 0x000fe200078e3cff */
[----:B------:R-:W-:Y:S01]  /*33f0*/  @!PT LDS RZ, [RZ] ;  /* 0x00000000fffff984 */ /* 0x000fe20000000800 */
[----:B------:R-:W-:Y:S01]  /*3400*/  @!PT LDS RZ, [RZ] ;  /* 0x00000000fffff984 */ /* 0x000fe20000000800 */
[----:B------:R-:W-:Y:S01]  /*3410*/  @!PT LDS RZ, [RZ] ;  /* 0x00000000fffff984 */ /* 0x000fe20000000800 */
[----:B------:R-:W-:Y:S01]  /*3420*/  @!PT LDS RZ, [RZ] ;  /* 0x00000000fffff984 */ /* 0x000fe20000000800 */
[----:B------:R2:W-:Y:S06]  /*3430*/  MEMBAR.ALL.CTA ;  /* 0x0000000000007992 */ /* 0x0005ec0000008000 */
[----:B--2---:R-:W2:Y:S02]  /*3440*/  FENCE.VIEW.ASYNC.S ;  /* 0x00000000000073c6 */ /* 0x004ea40000000000 */
[----:B--2---:R-:W-:Y:S01]  /*3450*/  SYNCS.ARRIVE.TRANS64.RED.A1T0 RZ, [UR6], RZ ;  /* 0x000000ffffff79a7 */ /* 0x004fe20008100406 */
[----:B-1----:R-:W-:-:S13]  /*3460*/  LOP3.LUT P1, RZ, R6, 0x1, RZ, 0xc0, !PT ;  /* 0x0000000106ff7812 */ /* 0x002fda000782c0ff */
[----:B------:R-:W-:Y:S05]  /*3470*/  @P1 BRA `(.L_x_53) ;  /* 0xfffffffc00981947 */ /* 0x000fea000383ffff */
[----:B------:R-:W-:-:S04]  /*3480*/  SHF.L.U32 R0, R3, 0x1f, RZ ;  /* 0x0000001f03007819 */ /* 0x000fc800000006ff */
[----:B------:R-:W1:Y:S02]  /*3490*/  SYNCS.PHASECHK.TRANS64 P0, [UR45+0x148], R0 ;  /* 0x00014800ff0075a7 */ /* 0x000e64000800102d */
[----:B-1----:R-:W-:Y:S05]  /*34a0*/  @P0 EXIT ;  /* 0x000000000000094d */ /* 0x002fea0003800000 */
[----:B------:R-:W-:-:S07]  /*34b0*/  MOV R0, UR45 ;  /* 0x0000002d00007c02 */ /* 0x000fce0008000f00 */
.L_x_54:
[----:B-1----:R-:W-:-:S04]  /*34c0*/  SHF.L.U32 R2, R3, 0x1f, RZ ;  /* 0x0000001f03027819 */ /* 0x002fc800000006ff */
[----:B------:R1:W2:Y:S03]  /*34d0*/  SYNCS.PHASECHK.TRANS64.TRYWAIT P0, [R0+URZ+0x148], R2 ;  /* 0x00014802000075a7 */ /* 0x0002a600080011ff */
[----:B--2---:R-:W-:Y:S05]  /*34e0*/  @!P0 NANOSLEEP.SYNCS 0x989680 ;  /* 0x009896800000895d */ /* 0x004fea0003900000 */
[----:B------:R-:W2:Y:S02]  /*34f0*/  @!P0 SYNCS.PHASECHK.TRANS64 P0, [R0+URZ+0x148], R2 ;  /* 0x00014802000085a7 */ /* 0x000ea400080010ff */
[----:B--2---:R-:W-:Y:S05]  /*3500*/  @P0 EXIT ;  /* 0x000000000000094d */ /* 0x004fea0003800000 */
[----:B------:R-:W-:Y:S05]  /*3510*/  BRA `(.L_x_54) ;  /* 0xfffffffc00e87947 */ /* 0x000fea000383ffff */
.L_x_50:
[----:B------:R-:W-:-:S09]  /*3520*/  UISETP.NE.AND UP0, UPT, UR6, URZ, UPT ;  /* 0x000000ff0600728c */ /* 0x000fd2000bf05270 */
[----:B------:R-:W-:Y:S05]  /*3530*/  BRA.U UP0, `(.L_x_55) ;  /* 0x0000000d003c7547 */ /* 0x000fea000b800000 */
[----:B------:R-:W-:Y:S01]  /*3540*/  UMOV UR4, 0x40 ;  /* 0x0000004000047882 */ /* 0x000fe20000000000 */
[----:B------:R-:W-:Y:S01]  /*3550*/  NOP ;  /* 0x0000000000007918 */ /* 0x000fe20000000000 */
[----:B------:R-:W-:Y:S01]  /*3560*/  ULEA UR4, UR45, UR4, 0x18 ;  /* 0x000000042d047291 */ /* 0x000fe2000f8ec0ff */
[----:B------:R-:W-:Y:S02]  /*3570*/  UMOV UR5, 0x400 ;  /* 0x0000040000057882 */ /* 0x000fe40000000000 */
[----:B------:R-:W-:-:S06]  /*3580*/  ULEA UR45, UR45, UR5, 0x18 ;  /* 0x000000052d2d7291 */ /* 0x000fcc000f8ec0ff */
[----:B------:R-:W1:Y:S02]  /*3590*/  LDS.U8 R0, [UR4+0x1c] ;  /* 0x00001c04ff007984 */ /* 0x000e640008000000 */
[----:B-1----:R-:W-:-:S13]  /*35a0*/  ISETP.NE.AND P0, PT, R0, RZ, PT ;  /* 0x000000ff0000720c */ /* 0x002fda0003f05270 */
[----:B------:R-:W-:Y:S05]  /*35b0*/  @P0 BRA `(.L_x_56) ;  /* 0x0000000000580947 */ /* 0x000fea0003800000 */
[----:B------:R-:W-:-:S13]  /*35c0*/  ELECT P0, URZ, PT ;  /* 0x0000000000ff782f */ /* 0x000fda0003800000 */
[----:B------:R-:W-:Y:S05]  /*35d0*/  @!P0 BRA `(.L_x_57) ;  /* 0x0000000000608947 */ /* 0x000fea0003800000 */
[----:B------:R-:W-:Y:S01]  /*35e0*/  UMOV UR5, 0x10 ;  /* 0x0000001000057882 */ /* 0x000fe20000000000 */
[----:B------:R-:W-:Y:S01]  /*35f0*/  HFMA2 R0, -RZ, RZ, 0, 5.9604644775390625e-08 ;  /* 0x00000001ff007431 */ /* 0x000fe200000001ff */
[----:B------:R-:W-:-:S03]  /*3600*/  MOV R2, 0xffff ;  /* 0x0000ffff00027802 */ /* 0x000fc60000000f00 */
[----:B------:R-:W-:Y:S04]  /*3610*/  DEPBAR.LE SB1, 0x36 ;  /* 0x00009d800000791a */ /* 0x000fe80000000000 */
[----:B------:R-:W1:Y:S02]  /*3620*/  UTCATOMSWS.FIND_AND_SET.ALIGN UP0, UR5, UR5 ;  /* 0x00000005000575e3 */ /* 0x000e640008000800 */
[----:B-1----:R-:W-:Y:S01]  /*3630*/  MOV R3, UR5 ;  /* 0x0000000500037c02 */ /* 0x002fe20008000f00 */
[----:B------:R-:W-:Y:S06]  /*3640*/  BRA.U UP0, `(.L_x_58) ;  /* 0x0000000100187547 */ /* 0x000fec000b800000 */
.L_x_59:
[----:B------:R-:W-:Y:S05]  /*3650*/  NANOSLEEP 0x64 ;  /* 0x000000640000795d */ /* 0x000fea0003800000 */
[----:B------:R-:W-:-:S05]  /*3660*/  UMOV UR5, 0x10 ;  /* 0x0000001000057882 */ /* 0x000fca0000000000 */
[----:B------:R-:W-:Y:S04]  /*3670*/  DEPBAR.LE SB1, 0x36 ;  /* 0x00009d800000791a */ /* 0x000fe80000000000 */
[----:B------:R-:W1:Y:S02]  /*3680*/  UTCATOMSWS.FIND_AND_SET.ALIGN UP0, UR5, UR5 ;  /* 0x00000005000575e3 */ /* 0x000e640008000800 */
[----:B-1----:R-:W-:Y:S01]  /*3690*/  MOV R3, UR5 ;  /* 0x0000000500037c02 */ /* 0x002fe20008000f00 */
[----:B------:R-:W-:Y:S05]  /*36a0*/  BRA.U !UP0, `(.L_x_59) ;  /* 0xfffffffd08e87547 */ /* 0x000fea000b83ffff */
.L_x_58:
[-C--:B------:R-:W-:Y:S02]  /*36b0*/  SHF.L.U32 R2, R2, R3.reuse, RZ ;  /* 0x0000000302027219 */ /* 0x080fe400000006ff */
[----:B------:R-:W-:Y:S01]  /*36c0*/  SHF.L.U32 R0, R0, R3, RZ ;  /* 0x0000000300007219 */ /* 0x000fe200000006ff */
[----:B------:R-:W-:Y:S02]  /*36d0*/  IMAD.SHL.U32 R3, R3, 0x20, RZ ;  /* 0x0000002003037824 */ /* 0x000fe400078e00ff */
[----:B------:R1:W-:Y:S04]  /*36e0*/  ATOMS.OR RZ, [UR4+0x14], R2 ;  /* 0x00001402ffff798c */ /* 0x0003e8000b000004 */
[----:B------:R1:W-:Y:S04]  /*36f0*/  ATOMS.OR RZ, [UR4+0x18], R0 ;  /* 0x00001800ffff798c */ /* 0x0003e8000b000004 */
[----:B------:R1:W-:Y:S01]  /*3700*/  STS [UR45+0x190], R3 ;  /* 0x00019003ff007988 */ /* 0x0003e2000800082d */
[----:B------:R-:W-:Y:S05]  /*3710*/  BRA `(.L_x_57) ;  /* 0x0000000000107947 */ /* 0x000fea0003800000 */
.L_x_56:
[----:B------:R-:W-:Y:S02]  /*3720*/  MOV R0, 0xffffffff ;  /* 0xffffffff00007802 */ /* 0x000fe40000000f00 */
[----:B------:R-:W-:-:S03]  /*3730*/  MOV R2, 0x3760 ;  /* 0x0000376000027802 */ /* 0x000fc60000000f00 */
[----:B------:R1:W-:Y:S04]  /*3740*/  STS [UR45+0x190], R0 ;  /* 0x00019000ff007988 */ /* 0x0003e8000800082d */
[----:B-1-3-5:R-:W-:Y:S05]  /*3750*/  CALL.REL.NOINC `($__internal_1_$__cuda_sm10x_tcgen05_guardrail_trap_phase_invalid_during_alloc) ;  /* 0x0000005400307944 */ /* 0x02afea0003c00000 */
.L_x_57:
[----:B------:R-:W-:Y:S05]  /*3760*/  WARPSYNC.ALL ;  /* 0x0000000000007948 */ /* 0x000fea0003800000 */
[----:B------:R-:W2:Y:S01]  /*3770*/  S2UR UR6, SR_CgaCtaId ;  /* 0x00000000000679c3 */ /* 0x000ea20000008800 */
[----:B------:R-:W-:Y:S01]  /*3780*/  UMOV UR4, 0x400 ;  /* 0x0000040000047882 */ /* 0x000fe20000000000 */
[----:B------:R-:W-:-:S06]  /*3790*/  NOP ;  /* 0x0000000000007918 */ /* 0x000fcc0000000000 */
[----:B------:R-:W-:Y:S06]  /*37a0*/  BAR.ARV 0x6, 0xa0 ;  /* 0x0182800000007b1d */ /* 0x000fec0000002000 */
[----:B------:R-:W-:Y:S01]  /*37b0*/  IMAD.MOV.U32 R8, RZ, RZ, 0x1 ;  /* 0x00000001ff087424 */ /* 0x000fe200078e00ff */
[----:B------:R-:W-:Y:S01]  /*37c0*/  UMOV UR15, URZ ;  /* 0x000000ff000f7c82 */ /* 0x000fe20008000000 */
[----:B------:R-:W-:Y:S01]  /*37d0*/  UMOV UR14, URZ ;  /* 0x000000ff000e7c82 */ /* 0x000fe20008000000 */
[----:B------:R-:W-:Y:S01]  /*37e0*/  UMOV UR20, 0x0 ;  /* 0x0000000000147882 */ /* 0x000fe20000000000 */
[----:B------:R-:W-:Y:S01]  /*37f0*/  UMOV UR21, 0x8100010 ;  /* 0x0810001000157882 */ /* 0x000fe20000000000 */
[----:B------:R-:W-:Y:S01]  /*3800*/  UMOV UR18, 0x0 ;  /* 0x0000000000127882 */ /* 0x000fe20000000000 */
[----:B------:R-:W-:Y:S01]  /*3810*/  UMOV UR19, 0x8100010 ;  /* 0x0810001000137882 */ /* 0x000fe20000000000 */
[----:B--2---:R-:W-:Y:S01]  /*3820*/  ULEA UR6, UR6, UR4, 0x18 ;  /* 0x0000000406067291 */ /* 0x004fe2000f8ec0ff */
[----:B------:R-:W2:Y:S03]  /*3830*/  LDCU.64 UR4, c[0x0][0x388] ;  /* 0x00007100ff0477ac */ /* 0x000ea60008000a00 */
[----:B------:R-:W-:-:S02]  /*3840*/  UIADD3 UR9, UPT, UPT, UR6, 0x6400, URZ ;  /* 0x0000640006097890 */ /* 0x000fc4000fffe0ff */
[----:B------:R-:W-:-:S03]  /*3850*/  UIADD3 UR10, UPT, UPT, UR6, 0x26400, URZ ;  /* 0x00026400060a7890 */ /* 0x000fc6000fffe0ff */
[----:B------:R-:W1:Y:S01]  /*3860*/  LDS R9, [UR6+0x190] ;  /* 0x00019006ff097984 */ /* 0x000e620008000800 */
[----:B------:R-:W-:Y:S02]  /*3870*/  USHF.R.U32.HI UR9, URZ, 0x4, UR9 ;  /* 0x00000004ff097899 */ /* 0x000fe40008011609 */
[----:B------:R-:W-:Y:S02]  /*3880*/  USHF.R.U32.HI UR10, URZ, 0x4, UR10 ;  /* 0x00000004ff0a7899 */ /* 0x000fe4000801160a */
[----:B------:R-:W-:Y:S02]  /*3890*/  ULOP3.LUT UR9, UR9, 0x3fff, URZ, 0xc0, !UPT ;  /* 0x00003fff09097892 */ /* 0x000fe4000f8ec0ff */
[----:B------:R-:W-:Y:S02]  /*38a0*/  ULOP3.LUT UR10, UR10, 0x3fff, URZ, 0xc0, !UPT ;  /* 0x00003fff0a0a7892 */ /* 0x000fe4000f8ec0ff */
[----:B------:R-:W-:Y:S02]  /*38b0*/  ULOP3.LUT UR9, UR9, 0x10000, URZ, 0xfc, !UPT ;  /* 0x0001000009097892 */ /* 0x000fe4000f8efcff */
[----:B--2---:R-:W-:-:S02]  /*38c0*/  UIADD3 UR4, UPT, UPT, UR4, 0x1f, URZ ;  /* 0x0000001f04047890 */ /* 0x004fc4000fffe0ff */
[----:B------:R-:W-:Y:S02]  /*38d0*/  ULOP3.LUT UR10, UR10, 0x10000, URZ, 0xfc, !UPT ;  /* 0x000100000a0a7892 */ /* 0x000fe4000f8efcff */
[----:B------:R-:W-:-:S04]  /*38e0*/  USHF.R.S32.HI UR7, URZ, 0x1f, UR4 ;  /* 0x0000001fff077899 */ /* 0x000fc80008011404 */
[----:B------:R-:W-:-:S03]  /*38f0*/  ULEA.HI UR7, UR7, UR4, URZ, 0x5 ;  /* 0x0000000407077291 */ /* 0x000fc6000f8f28ff */
[----:B------:R-:W2:Y:S01]  /*3900*/  LDCU UR4, c[0x0][0x390] ;  /* 0x00007200ff0477ac */ /* 0x000ea20008000800 */
[----:B------:R-:W-:-:S04]  /*3910*/  USHF.R.S32.HI UR7, URZ, 0x5, UR7 ;  /* 0x00000005ff077899 */ /* 0x000fc80008011407 */
[----:B------:R-:W-:Y:S02]  /*3920*/  UIMAD UR7, UR7, UR5, URZ ;  /* 0x00000005070772a4 */ /* 0x000fe4000f8e02ff */
[----:B------:R-:W-:-:S04]  /*3930*/  UIADD3 UR5, UPT, UPT, UR6, 0x148, URZ ;  /* 0x0000014806057890 */ /* 0x000fc8000fffe0ff */
[----:B------:R-:W-:Y:S01]  /*3940*/  UPRMT UR5, URZ, 0x654, UR5 ;  /* 0x00000654ff057896 */ /* 0x000fe20008000005 */
[C---:B-1----:R-:W-:Y:S01]  /*3950*/  VIADD R3, R9.reuse, 0x40 ;  /* 0x0000004009037836 */ /* 0x042fe20000000000 */
[----:B------:R-:W-:Y:S01]  /*3960*/  LOP3.LUT R2, R9, 0xffff, RZ, 0xc0, !PT ;  /* 0x0000ffff09027812 */ /* 0x000fe200078ec0ff */
[----:B--2---:R-:W-:-:S03]  /*3970*/  UIMAD UR4, UR7, UR4, URZ ;  /* 0x00000004070472a4 */ /* 0x004fc6000f8e02ff */
[----:B------:R-:W-:Y:S01]  /*3980*/  LOP3.LUT R3, R3, 0xffff, RZ, 0xc0, !PT ;  /* 0x0000ffff03037812 */ /* 0x000fe200078ec0ff */
[----:B------:R-:W-:Y:S02]  /*3990*/  UIADD3 UR16, UPT, UPT, UR4, -0x1, URZ ;  /* 0xffffffff04107890 */ /* 0x000fe4000fffe0ff */
[----:B------:R-:W-:Y:S02]  /*39a0*/  UISETP.GE.AND UP2, UPT, UR4, 0x1, UPT ;  /* 0x000000010400788c */ /* 0x000fe4000bf46270 */
[----:B------:R1:W-:Y:S02]  /*39b0*/  STL.64 [R1], R2 ;  /* 0x0000000201007387 */ /* 0x0003e40000100a00 */
[----:B-1----:R-:W-:-:S07]  /*39c0*/  CS2R R2, SRZ ;  /* 0x0000000000027805 */ /* 0x002fce000001ff00 */
.L_x_66:
[----:B-1----:R-:W-:-:S04]  /*39d0*/  SHF.L.U32 R4, R3, 0x1f, RZ ;  /* 0x0000001f03047819 */ /* 0x002fc800000006ff */
[----:B------:R-:W1:Y:S02]  /*39e0*/  SYNCS.PHASECHK.TRANS64.TRYWAIT P0, [UR6+0x140], R4 ;  /* 0x00014004ff0075a7 */ /* 0x000e640008001106 */
[----:B-12---:R-:W-:Y:S05]  /*39f0*/  @!P0 BRA `(.L_x_60) ;  /* 0x0000004c00248947 */ /* 0x006fea0003800000 */
.L_x_159:
[----:B-1----:R-:W1:Y:S01]  /*3a00*/  LDS.128 R4, [UR6+0x180] ;  /* 0x00018006ff047984 */ /* 0x002e620008000c00 */
[----:B------:R-:W-:Y:S01]  /*3a10*/  ULEA UR8, UR15, UR6, 0x3 ;  /* 0x000000060f087291 */ /* 0x000fe2000f8e18ff */
[----:B------:R-:W-:Y:S01]  /*3a20*/  SHF.L.U32 R0, R8, 0x1f, RZ ;  /* 0x0000001f08007819 */ /* 0x000fe200000006ff */
[----:B------:R-:W-:Y:S01]  /*3a30*/  @!PT LDS RZ, [RZ] ;  /* 0x00000000fffff984 */ /* 0x000fe20000000800 */
[----:B------:R-:W-:Y:S01]  /*3a40*/  @!PT LDS RZ, [RZ] ;  /* 0x00000000fffff984 */ /* 0x000fe20000000800 */
[----:B------:R-:W-:Y:S01]  /*3a50*/  @!PT LDS RZ, [RZ] ;  /* 0x00000000fffff984 */ /* 0x000fe20000000800 */
[----:B------:R-:W-:Y:S01]  /*3a60*/  @!PT LDS RZ, [RZ] ;  /* 0x00000000fffff984 */ /* 0x000fe20000000800 */
[----:B------:R2:W-:Y:S06]  /*3a70*/  MEMBAR.ALL.CTA ;  /* 0x0000000000007992 */ /* 0x0005ec0000008000 */
[----:B--2---:R-:W2:Y:S02]  /*3a80*/  FENCE.VIEW.ASYNC.S ;  /* 0x00000000000073c6 */ /* 0x004ea40000000000 */
[----:B--2---:R-:W-:Y:S01]  /*3a90*/  SYNCS.ARRIVE.TRANS64.RED.A1T0 RZ, [UR5], RZ ;  /* 0x000000ffffff79a7 */ /* 0x004fe20008100405 */
[----:B------:R-:W2:Y:S01]  /*3aa0*/  SYNCS.PHASECHK.TRANS64.TRYWAIT P0, [UR8+0x160], R0 ;  /* 0x00016000ff0075a7 */ /* 0x000ea20008001108 */
[----:B-1----:R-:W-:Y:S01]  /*3ab0*/  LOP3.LUT P2, RZ, R6, 0x1, RZ, 0xc0, !PT ;  /* 0x0000000106ff7812 */ /* 0x002fe2000784c0ff */
[----:B--2---:R-:W-:-:S12]  /*3ac0*/  @!P0 BRA `(.L_x_61) ;  /* 0x0000004c00088947 */ /* 0x004fd80003800000 */
.L_x_161:
[----:B------:R-:W-:Y:S05]  /*3ad0*/  BRA.U !UP2, `(.L_x_62) ;  /* 0x000000010ac47547 */ /* 0x000fea000b800000 */
[----:B-1----:R-:W-:Y:S01]  /*3ae0*/  IMAD.U32 R0, RZ, RZ, UR15 ;  /* 0x0000000fff007e24 */ /* 0x002fe2000f8e00ff */
[----:B------:R-:W-:-:S04]  /*3af0*/  ULEA UR4, UR14, UR6, 0x3 ;  /* 0x000000060e047291 */ /* 0x000fc8000f8e18ff */
[----:B------:R-:W-:-:S05]  /*3b00*/  LEA R0, R0, R1, 0x2 ;  /* 0x0000000100007211 */ /* 0x000fca00078e10ff */
[----:B------:R1:W5:Y:S01]  /*3b10*/  LDL R4, [R0] ;  /* 0x0000000000047983 */ /* 0x0003620000100800 */
[----:B------:R-:W-:Y:S01]  /*3b20*/  UPLOP3.LUT UP3, UPT, UPT, UPT, UPT, 0x40, 0x4 ;  /* 0x000000000004789c */ /* 0x000fe20003f6e870 */
[----:B------:R-:W-:Y:S01]  /*3b30*/  UMOV UR13, UR16 ;  /* 0x00000010000d7c82 */ /* 0x000fe20008000000 */
[----:B------:R-:W-:Y:S01]  /*3b40*/  UMOV UR12, UR14 ;  /* 0x0000000e000c7c82 */ /* 0x000fe20008000000 */
[----:B-1----:R-:W-:-:S04]  /*3b50*/  SHF.L.U32 R0, R2, 0x1f, RZ ;  /* 0x0000001f02007819 */ /* 0x002fc800000006ff */
[----:B------:R1:W2:Y:S04]  /*3b60*/  SYNCS.PHASECHK.TRANS64.TRYWAIT P1, [UR4], R0 ;  /* 0x00000000ff0075a7 */ /* 0x0002a80008021104 */
.L_x_65:
[----:B------:R-:W-:Y:S01]  /*3b70*/  ULEA UR7, UR12, UR6, 0x3 ;  /* 0x000000060c077291 */ /* 0x000fe2000f8e18ff */
[----:B-12-4-:R-:W-:Y:S11]  /*3b80*/  @P1 BRA `(.L_x_63) ;  /* 0x00000000000c1947 */ /* 0x016ff60003800000 */
[----:B------:R-:W-:Y:S04]  /*3b90*/  SHF.L.U32 R5, R2, 0x1f, RZ ;  /* 0x0000001f02057819 */ /* 0x000fe800000006ff */
[----:B------:R-:W2:Y:S02]  /*3ba0*/  SYNCS.PHASECHK.TRANS64.TRYWAIT P0, [UR7], R5 ;  /* 0x00000005ff0075a7 */ /* 0x000ea40008001107 */
[----:B--2---:R-:W-:Y:S05]  /*3bb0*/  @!P0 BRA `(.L_x_64) ;  /* 0x0000004800e48947 */ /* 0x004fea0003800000 */
.L_x_63:
[----:B------:R-:W-:Y:S01]  /*3bc0*/  UISETP.NE.AND UP0, UPT, UR13, URZ, UPT ;  /* 0x000000ff0d00728c */ /* 0x000fe2000bf05270 */
[----:B------:R-:W-:Y:S01]  /*3bd0*/  PLOP3.LUT P1, PT, PT, PT, PT, 0x80, 0x8 ;  /* 0x000000000008781c */ /* 0x000fe20003f2f070 */
[----:B------:R-:W-:Y:S02]  /*3be0*/  UIADD3 UR14, UPT, UPT, UR12, 0x1, URZ ;  /* 0x000000010c0e7890 */ /* 0x000fe4000fffe0ff */
[----:B------:R-:W-:Y:S02]  /*3bf0*/  ULEA UR22, UR12, UR10, 0x8 ;  /* 0x0000000a0c167291 */ /* 0x000fe4000f8e40ff */
[----:B------:R-:W-:Y:S01]  /*3c00*/  UISETP.NE.AND UP1, UPT, UR14, 0x10, UPT ;  /* 0x000000100e00788c */ /* 0x000fe2000bf25270 */
[----:B------:R-:W-:Y:S01]  /*3c10*/  PLOP3.LUT P0, PT, PT, PT, UP0, 0x80, 0x8 ;  /* 0x000000000008781c */ /* 0x000fe20003f0f008 */
[----:B------:R-:W-:Y:S02]  /*3c20*/  ULEA UR24, UR12, UR9, 0x9 ;  /* 0x000000090c187291 */ /* 0x000fe4000f8e48ff */
[----:B------:R-:W-:Y:S02]  /*3c30*/  USEL UR11, URZ, 0x1, UP1 ;  /* 0x00000001ff0b7887 */ /* 0x000fe40008800000 */
[----:B------:R-:W-:Y:S02]  /*3c40*/  USEL UR14, UR14, URZ, UP1 ;  /* 0x000000ff0e0e7287 */ /* 0x000fe40008800000 */
[----:B------:R-:W-:Y:S02]  /*3c50*/  UIADD3 UR26, UPT, UPT, UR22, 0x2, URZ ;  /* 0x00000002161a7890 */ /* 0x000fe4000fffe0ff */
[----:B------:R-:W-:Y:S01]  /*3c60*/  @UP0 ULEA UR4, UR14, UR6, 0x3 ;  /* 0x000000060e040291 */ /* 0x000fe2000f8e18ff */
[----:B------:R-:W-:Y:S01]  /*3c70*/  LOP3.LUT R2, R2, UR11, RZ, 0x3c, !PT ;  /* 0x0000000b02027c12 */ /* 0x000fe2000f8e3cff */
[----:B------:R-:W-:Y:S02]  /*3c80*/  UIADD3 UR28, UPT, UPT, UR24, 0x2, URZ ;  /* 0x00000002181c7890 */ /* 0x000fe4000fffe0ff */
[----:B------:R-:W-:Y:S01]  /*3c90*/  UIADD3 UR17, UPT, UPT, UR7, 0x80, URZ ;  /* 0x0000008007117890 */ /* 0x000fe2000fffe0ff */
[----:B-1----:R-:W-:Y:S01]  /*3ca0*/  @P0 SHF.L.U32 R0, R2, 0x1f, RZ ;  /* 0x0000001f02000819 */ /* 0x002fe200000006ff */
[----:B------:R-:W-:Y:S01]  /*3cb0*/  UIADD3 UR7, UPT, UPT, UR13, 0x1, URZ ;  /* 0x000000010d077890 */ /* 0x000fe2000fffe0ff */
[----:B------:R-:W-:Y:S02]  /*3cc0*/  UMOV UR23, 0x80004020 ;  /* 0x8000402000177882 */ /* 0x000fe40000000000 */
[----:B------:R4:W1:Y:S01]  /*3cd0*/  @P0 SYNCS.PHASECHK.TRANS64.TRYWAIT P1, [UR4], R0 ;  /* 0x00000000ff0005a7 */ /* 0x0008620008021104 */
[----:B------:R-:W-:Y:S11]  /*3ce0*/  ELECT P0, URZ, PT ;  /* 0x0000000000ff782f */ /* 0x000ff60003800000 */
[----:B------:R-:W-:Y:S02]  /*3cf0*/  @!UPT UIADD3 URZ, UPT, UPT, URZ, URZ, URZ ;  /* 0x000000fffffff290 */ /* 0x000fe4000fffe0ff */
[C---:B-----5:R-:W-:Y:S02]  /*3d00*/  @P0 R2UR.BROADCAST UR11, R4.reuse ;  /* 0x00000000040b02ca */ /* 0x060fe400008e0000 */
[----:B------:R-:W-:Y:S11]  /*3d10*/  ELECT P0, URZ, PT ;  /* 0x0000000000ff782f */ /* 0x000ff60003800000 */
[----:B------:R-:W-:Y:S02]  /*3d20*/  @!UPT UIADD3 URZ, UPT, UPT, URZ, URZ, URZ ;  /* 0x000000fffffff290 */ /* 0x000fe4000fffe0ff */
[----:B------:R-:W-:Y:S01]  /*3d30*/  @P0 R2UR.BROADCAST UR4, R4 ;  /* 0x00000000040402ca */ /* 0x000fe200008e0000 */
[----:B------:R-:W-:Y:S02]  /*3d40*/  UISETP.GT.U32.AND UP0, UPT, UR7, 0x1, UPT ;  /* 0x000000010700788c */ /* 0x000fe4000bf04070 */
[----:B------:R-:W-:Y:S01]  /*3d50*/  UIADD3 UR13, UPT, UPT, UR13, -0x1, URZ ;  /* 0xffffffff0d0d7890 */ /* 0x000fe2000fffe0ff */
[----:B------:R-:W-:Y:S01]  /*3d60*/  UMOV UR25, 0x80004020 ;  /* 0x8000402000197882 */ /* 0x000fe20000000000 */
[----:B------:R-:W-:Y:S01]  /*3d70*/  UMOV UR27, 0x80004020 ;  /* 0x80004020001b7882 */ /* 0x000fe20000000000 */
[----:B------:R-:W-:Y:S01]  /*3d80*/  UMOV UR29, 0x80004020 ;  /* 0x80004020001d7882 */ /* 0x000fe20000000000 */
[----:B------:R-:W-:Y:S01]  /*3d90*/  UMOV UR12, UR14 ;  /* 0x0000000e000c7c82 */ /* 0x000fe20008000000 */
[----:B------:R4:W-:Y:S01]  /*3da0*/  UTCHMMA gdesc[UR24], gdesc[UR22], tmem[UR11], tmem[UR20], idesc[UR21], UP3 ;  /* 0x00ff1416180075ea */ /* 0x0009e2000980000b */
[----:B------:R-:W-:Y:S04]  /*3db0*/  UPLOP3.LUT UP3, UPT, UPT, UPT, UPT, 0x80, 0x8 ;  /* 0x000000000008789c */ /* 0x000fe80003f6f070 */
[----:B------:R4:W-:Y:S01]  /*3dc0*/  UTCHMMA gdesc[UR28], gdesc[UR26], tmem[UR4], tmem[UR18], idesc[UR19], UPT ;  /* 0x00ff121a1c0075ea */ /* 0x0009e2000b800004 */
[----:B------:R4:W-:Y:S01]  /*3dd0*/  UTCBAR [UR17], URZ ;  /* 0x000000ff110073e9 */ /* 0x0009e200080000ff */
[----:B------:R-:W-:Y:S05]  /*3de0*/  BRA.U UP0, `(.L_x_65) ;  /* 0xfffffffd00607547 */ /* 0x000fea000b83ffff */
.L_x_62:
[----:B------:R-:W-:Y:S01]  /*3df0*/  UIADD3 UR15, UPT, UPT, UR15, 0x1, URZ ;  /* 0x000000010f0f7890 */ /* 0x000fe2000fffe0ff */
[----:B------:R-:W-:Y:S01]  /*3e00*/  LOP3.LUT R3, R3, 0x1, RZ, 0x3c, !PT ;  /* 0x0000000103037812 */ /* 0x000fe200078e3cff */
[----:B------:R-:W-:Y:S02]  /*3e10*/  UIADD3 UR8, UPT, UPT, UR8, 0x150, URZ ;  /* 0x0000015008087890 */ /* 0x000fe4000fffe0ff */
[----:B------:R-:W-:-:S04]  /*3e20*/  UISETP.NE.AND UP0, UPT, UR15, 0x2, UPT ;  /* 0x000000020f00788c */ /* 0x000fc8000bf05270 */
[----:B----4-:R-:W-:Y:S02]  /*3e30*/  USEL UR4, URZ, 0x1, UP0 ;  /* 0x00000001ff047887 */ /* 0x010fe40008000000 */
[----:B------:R-:W-:Y:S01]  /*3e40*/  USEL UR15, UR15, URZ, UP0 ;  /* 0x000000ff0f0f7287 */ /* 0x000fe20008000000 */
[----:B------:R2:W-:Y:S03]  /*3e50*/  UTCBAR [UR8], URZ ;  /* 0x000000ff080073e9 */ /* 0x0005e600080000ff */
[----:B------:R-:W-:Y:S01]  /*3e60*/  LOP3.LUT R8, R8, UR4, RZ, 0x3c, !PT ;  /* 0x0000000408087c12 */ /* 0x000fe2000f8e3cff */
[----:B------:R-:W-:Y:S07]  /*3e70*/  @P2 BRA `(.L_x_66) ;  /* 0xfffffff800d42947 */ /* 0x000fee000383ffff */
[----:B------:R-:W4:Y:S01]  /*3e80*/  S2UR UR4, SR_CgaCtaId ;  /* 0x00000000000479c3 */ /* 0x000f220000008800 */
[----:B------:R-:W-:Y:S01]  /*3e90*/  ELECT P0, URZ, PT ;  /* 0x0000000000ff782f */ /* 0x000fe20003800000 */
[----:B-1----:R-:W-:Y:S01]  /*3ea0*/  IMAD.MOV.U32 R0, RZ, RZ, 0x1 ;  /* 0x00000001ff007424 */ /* 0x002fe200078e00ff */
[----:B------:R-:W-:Y:S01]  /*3eb0*/  UIADD3 UR6, UPT, UPT, UR6, 0x160, URZ ;  /* 0x0000016006067890 */ /* 0x000fe2000fffe0ff */
[----:B------:R-:W-:Y:S01]  /*3ec0*/  SHF.L.U32 R2, R8, 0x1f, RZ ;  /* 0x0000001f08027819 */ /* 0x000fe200000006ff */
[----:B------:R-:W-:-:S03]  /*3ed0*/  UMOV UR5, 0x40 ;  /* 0x0000004000057882 */ /* 0x000fc60000000000 */
[----:B------:R-:W-:Y:S01]  /*3ee0*/  UVIRTCOUNT.DEALLOC.SMPOOL 0x80 ;  /* 0x000000800000784c */ /* 0x000fe20000000000 */
[----:B----4-:R-:W-:Y:S02]  /*3ef0*/  ULEA UR4, UR4, UR5, 0x18 ;  /* 0x0000000504047291 */ /* 0x010fe4000f8ec0ff */
[----:B------:R-:W-:-:S07]  /*3f00*/  ULEA UR5, UR15, UR6, 0x3 ;  /* 0x000000060f057291 */ /* 0x000fce000f8e18ff */
[----:B------:R1:W-:Y:S02]  /*3f10*/  @P0 STS.U8 [UR4+0x1c], R0 ;  /* 0x00001c00ff000988 */ /* 0x0003e40008000004 */
[----:B------:R-:W4:Y:S02]  /*3f20*/  SYNCS.PHASECHK.TRANS64.TRYWAIT P0, [UR5], R2 ;  /* 0x00000002ff0075a7 */ /* 0x000f240008001105 */
[----:B-1--4-:R-:W-:Y:S05]  /*3f30*/  @!P0 BRA `(.L_x_67) ;  /* 0x00000048001c8947 */ /* 0x012fea0003800000 */
.L_x_164:
[----:B------:R-:W-:-:S04]  /*3f40*/  UIADD3 UR7, UPT, UPT, UR15, 0x1, URZ ;  /* 0x000000010f077890 */ /* 0x000fc8000fffe0ff */
[----:B------:R-:W-:-:S04]  /*3f50*/  UISETP.NE.AND UP0, UPT, UR7, 0x2, UPT ;  /* 0x000000020700788c */ /* 0x000fc8000bf05270 */
[----:B------:R-:W-:Y:S02]  /*3f60*/  USEL UR5, URZ, 0x1, UP0 ;  /* 0x00000001ff057887 */ /* 0x000fe40008000000 */
[----:B------:R-:W-:-:S04]  /*3f70*/  USEL UR7, UR7, URZ, UP0 ;  /* 0x000000ff07077287 */ /* 0x000fc80008000000 */
[----:B------:R-:W-:Y:S01]  /*3f80*/  ULEA UR7, UR7, UR6, 0x3 ;  /* 0x0000000607077291 */ /* 0x000fe2000f8e18ff */
[----:B-1----:R-:W-:-:S04]  /*3f90*/  LOP3.LUT R2, R8, UR5, RZ, 0x3c, !PT ;  /* 0x0000000508027c12 */ /* 0x002fc8000f8e3cff */
[----:B------:R-:W-:-:S04]  /*3fa0*/  SHF.L.U32 R2, R2, 0x1f, RZ ;  /* 0x0000001f02027819 */ /* 0x000fc800000006ff */
[----:B------:R-:W1:Y:S02]  /*3fb0*/  SYNCS.PHASECHK.TRANS64.TRYWAIT P0, [UR7], R2 ;  /* 0x00000002ff0075a7 */ /* 0x000e640008001107 */
[----:B-1----:R-:W-:Y:S05]  /*3fc0*/  @!P0 BRA `(.L_x_68) ;  /* 0x0000004800108947 */ /* 0x002fea0003800000 */
.L_x_166:
[----:B------:R-:W-:Y:S01]  /*3fd0*/  NOP ;  /* 0x0000000000007918 */ /* 0x000fe20000000000 */
[----:B-1----:R-:W1:Y:S01]  /*3fe0*/  LDS R0, [UR4+0x14] ;  /* 0x00001404ff007984 */ /* 0x002e620008000800 */
[----:B------:R-:W-:Y:S01]  /*3ff0*/  LOP3.LUT R3, R9, 0xffff, RZ, 0xc0, !PT ;  /* 0x0000ffff09037812 */ /* 0x000fe200078ec0ff */
[----:B------:R-:W-:-:S03]  /*4000*/  IMAD.MOV.U32 R2, RZ, RZ, 0xffff ;  /* 0x0000ffffff027424 */ /* 0x000fc600078e00ff */
[----:B------:R-:W-:-:S04]  /*4010*/  SHF.R.U32.HI R3, RZ, 0x5, R3 ;  /* 0x00000005ff037819 */ /* 0x000fc80000011603 */
[----:B------:R-:W-:-:S04]  /*4020*/  SHF.L.U32 R2, R2, R3, RZ ;  /* 0x0000000302027219 */ /* 0x000fc800000006ff */
[----:B-1----:R-:W-:-:S04]  /*4030*/  LOP3.LUT R0, R0, R2, RZ, 0xc0, !PT ;  /* 0x0000000200007212 */ /* 0x002fc800078ec0ff */
[----:B------:R-:W-:Y:S01]  /*4040*/  ISETP.NE.AND P0, PT, R0, R2, PT ;  /* 0x000000020000720c */ /* 0x000fe20003f05270 */
[----:B------:R-:W-:-:S05]  /*4050*/  IMAD.MOV.U32 R0, RZ, RZ, 0x1 ;  /* 0x00000001ff007424 */ /* 0x000fca00078e00ff */
[----:B------:R-:W-:-:S07]  /*4060*/  SHF.L.U32 R0, R0, R3, RZ ;  /* 0x0000000300007219 */ /* 0x000fce00000006ff */
[----:B------:R-:W-:Y:S05]  /*4070*/  @P0 BRA `(.L_x_69) ;  /* 0x00000000005c0947 */ /* 0x000fea0003800000 */
[----:B------:R-:W1:Y:S02]  /*4080*/  LDS R3, [UR4+0x18] ;  /* 0x00001804ff037984 */ /* 0x000e640008000800 */
[----:B-1----:R-:W-:-:S04]  /*4090*/  LOP3.LUT R3, R3, R0, RZ, 0xc0, !PT ;  /* 0x0000000003037212 */ /* 0x002fc800078ec0ff */
[----:B------:R-:W-:-:S13]  /*40a0*/  ISETP.NE.AND P0, PT, R3, R0, PT ;  /* 0x000000000300720c */ /* 0x000fda0003f05270 */
[----:B------:R-:W-:Y:S05]  /*40b0*/  @P0 BRA `(.L_x_70) ;  /* 0x0000000000400947 */ /* 0x000fea0003800000 */
[----:B--2---:R-:W-:Y:S01]  /*40c0*/  R2UR UR8, R2 ;  /* 0x00000000020872ca */ /* 0x004fe200000e0000 */
[----:B------:R-:W1:Y:S01]  /*40d0*/  S2R R3, SR_LANEID ;  /* 0x0000000000037919 */ /* 0x000e620000000000 */
[----:B------:R-:W-:Y:S01]  /*40e0*/  LOP3.LUT R0, RZ, R0, RZ, 0x33, !PT ;  /* 0x00000000ff007212 */ /* 0x000fe200078e33ff */
[----:B------:R-:W-:Y:S02]  /*40f0*/  VOTEU.ANY UR7, UPT, PT ;  /* 0x0000000000077886 */ /* 0x000fe400038e0100 */
[----:B------:R-:W-:Y:S01]  /*4100*/  UFLO.U32 UR7, UR7 ;  /* 0x00000007000772bd */ /* 0x000fe200080e0000 */
[----:B------:R-:W2:Y:S07]  /*4110*/  REDUX UR5, R0 ;  /* 0x00000000000573c4 */ /* 0x000eae0000000000 */
[----:B------:R-:W-:-:S06]  /*4120*/  ULOP3.LUT UR8, URZ, UR8, URZ, 0x33, !UPT ;  /* 0x00000008ff087292 */ /* 0x000fcc000f8e33ff */
[----:B------:R-:W-:-:S04]  /*4130*/  IMAD.U32 R2, RZ, RZ, UR8 ;  /* 0x00000008ff027e24 */ /* 0x000fc8000f8e00ff */
[----:B------:R-:W4:Y:S02]  /*4140*/  REDUX UR6, R2 ;  /* 0x00000000020673c4 */ /* 0x000f240000000000 */
[----:B------:R1:W-:Y:S01]  /*4150*/  UTCATOMSWS.AND URZ, UR8 ;  /* 0x0000000800ff79e3 */ /* 0x0003e20008000000 */
[----:B--2---:R-:W-:Y:S01]  /*4160*/  IMAD.U32 R0, RZ, RZ, UR5 ;  /* 0x00000005ff007e24 */ /* 0x004fe2000f8e00ff */
[----:B-1----:R-:W-:Y:S01]  /*4170*/  ISETP.EQ.U32.AND P0, PT, R3, UR7, PT ;  /* 0x0000000703007c0c */ /* 0x002fe2000bf02070 */
[----:B----4-:R-:W-:-:S12]  /*4180*/  IMAD.U32 R2, RZ, RZ, UR6 ;  /* 0x00000006ff027e24 */ /* 0x010fd8000f8e00ff */
[----:B------:R1:W-:Y:S04]  /*4190*/  @P0 ATOMS.AND RZ, [UR4+0x14], R2 ;  /* 0x00001402ffff098c */ /* 0x0003e8000a800004 */
[----:B------:R1:W-:Y:S01]  /*41a0*/  @P0 ATOMS.AND RZ, [UR4+0x18], R0 ;  /* 0x00001800ffff098c */ /* 0x0003e2000a800004 */
[----:B------:R-:W-:Y:S05]  /*41b0*/  BRA `(.L_x_71) ;  /* 0x0000000000147947 */ /* 0x000fea0003800000 */
.L_x_70:
[----:B------:R-:W-:Y:S02]  /*41c0*/  MOV R2, 0x41e0 ;  /* 0x000041e000027802 */ /* 0x000fe40000000f00 */
[----:B--23-5:R-:W-:Y:S05]  /*41d0*/  CALL.REL.NOINC `($__internal_0_$__cuda_sm10x_tcgen05_guardrail_trap_col_being_dealloced_not_returned_by_alloc) ;  /* 0x0000004800847944 */ /* 0x02cfea0003c00000 */
[----:B------:R-:W-:Y:S05]  /*41e0*/  BRA `(.L_x_71) ;  /* 0x0000000000087947 */ /* 0x000fea0003800000 */
.L_x_69:
[----:B------:R-:W-:Y:S02]  /*41f0*/  MOV R2, 0x4210 ;  /* 0x0000421000027802 */ /* 0x000fe40000000f00 */
[----:B--23-5:R-:W-:Y:S05]  /*4200*/  CALL.REL.NOINC `($__internal_2_$__cuda_sm10x_tcgen05_guardrail_trap_unallocated_columns_being_dealloced) ;  /* 0x0000004800907944 */ /* 0x02cfea0003c00000 */
.L_x_71:
[----:B------:R-:W-:Y:S01]  /*4210*/  NOP ;  /* 0x0000000000007918 */ /* 0x000fe20000000000 */
[----:B------:R-:W-:Y:S05]  /*4220*/  EXIT ;  /* 0x000000000000794d */ /* 0x000fea0003800000 */
.L_x_55:
[----:B------:R-:W-:-:S09]  /*4230*/  UISETP.NE.OR UP1, UPT, UR6, 0x3, !UP1 ;  /* 0x000000030600788c */ /* 0x000fd2000cf25670 */
[----:B------:R-:W-:Y:S05]  /*4240*/  BRA.U UP1, `(.L_x_72) ;  /* 0x0000000d01e87547 */ /* 0x000fea000b800000 */
[----:B------:R-:W1:Y:S01]  /*4250*/  LDC.64 R8, c[0x0][0x888] ;  /* 0x00022200ff087b82 */ /* 0x000e620000000a00 */
[----:B------:R-:W-:Y:S01]  /*4260*/  UMOV UR7, 0x400 ;  /* 0x0000040000077882 */ /* 0x000fe20000000000 */
[----:B------:R-:W-:Y:S01]  /*4270*/  IMAD.MOV.U32 R35, RZ, RZ, 0x1 ;  /* 0x00000001ff237424 */ /* 0x000fe200078e00ff */
[----:B------:R-:W-:Y:S01]  /*4280*/  ULEA UR7, UR45, UR7, 0x18 ;  /* 0x000000072d077291 */ /* 0x000fe2000f8ec0ff */
[----:B------:R-:W-:Y:S01]  /*4290*/  IMAD.MOV.U32 R34, RZ, RZ, RZ ;  /* 0x000000ffff227224 */ /* 0x000fe200078e00ff */
[----:B------:R-:W-:Y:S02]  /*42a0*/  UPLOP3.LUT UP0, UPT, UPT, UPT, UPT, 0x40, 0x4 ;  /* 0x000000000004789c */ /* 0x000fe40003f0e870 */
[----:B------:R-:W-:Y:S01]  /*42b0*/  UIADD3 UR6, UPT, UPT, UR7, 0x148, URZ ;  /* 0x0000014807067890 */ /* 0x000fe2000fffe0ff */
[----:B------:R-:W2:Y:S01]  /*42c0*/  LDC.64 R32, c[0x0][0x988] ;  /* 0x00026200ff207b82 */ /* 0x000ea20000000a00 */
[----:B------:R-:W-:Y:S02]  /*42d0*/  UMOV UR18, URZ ;  /* 0x000000ff00127c82 */ /* 0x000fe40008000000 */
[----:B------:R-:W-:-:S05]  /*42e0*/  UPRMT UR6, URZ, 0x654, UR6 ;  /* 0x00000654ff067896 */ /* 0x000fca0008000006 */
[----:B------:R-:W4:Y:S08]  /*42f0*/  LDC.64 R26, c[0x0][0x980] ;  /* 0x00026000ff1a7b82 */ /* 0x000f300000000a00 */
[----:B------:R-:W3:Y:S01]  /*4300*/  LDC R0, c[0x0][0xb30] ;  /* 0x0002cc00ff007b82 */ /* 0x000ee20000000800 */
[----:B-1----:R-:W-:-:S04]  /*4310*/  ISETP.NE.U32.AND P0, PT, R8, RZ, PT ;  /* 0x000000ff0800720c */ /* 0x002fc80003f05070 */
[----:B------:R-:W-:-:S03]  /*4320*/  ISETP.NE.AND.EX P0, PT, R9, RZ, PT, P0 ;  /* 0x000000ff0900720c */ /* 0x000fc60003f05300 */
[----:B------:R-:W1:Y:S01]  /*4330*/  LDC R19, c[0x0][0x370] ;  /* 0x0000dc00ff137b82 */ /* 0x000e620000000800 */
[C---:B--2---:R-:W-:Y:S02]  /*4340*/  ISETP.NE.AND P2, PT, R33.reuse, 0x1, PT ;  /* 0x000000012100780c */ /* 0x044fe40003f45270 */
[----:B------:R-:W-:Y:S01]  /*4350*/  R2UR UR4, R33 ;  /* 0x00000000210472ca */ /* 0x000fe200000e0000 */
[----:B------:R-:W-:-:S04]  /*4360*/  IMAD.MOV.U32 R33, RZ, RZ, 0x2000 ;  /* 0x00002000ff217424 */ /* 0x000fc800078e00ff */
[----:B------:R-:W2:Y:S01]  /*4370*/  LDC R3, c[0x0][0xb0c] ;  /* 0x0002c300ff037b82 */ /* 0x000ea20000000800 */
[----:B----4-:R-:W-:Y:S01]  /*4380*/  R2UR UR5, R26 ;  /* 0x000000001a0572ca */ /* 0x010fe200000e0000 */
[----:B------:R-:W-:-:S04]  /*4390*/  VOTEU.ANY UP3, P0 ;  /* 0x0000000000ff7886 */ /* 0x000fc80000060100 */
[----:B------:R-:W-:Y:S02]  /*43a0*/  VOTEU.ANY UP2, P2 ;  /* 0x0000000000ff7886 */ /* 0x000fe40001040100 */
[----:B------:R-:W4:Y:S01]  /*43b0*/  LDC R15, c[0x0][0xb20] ;  /* 0x0002c800ff0f7b82 */ /* 0x000f220000000800 */
[----:B---3--:R-:W-:-:S07]  /*43c0*/  ISETP.NE.AND P1, PT, R0, 0x1, PT ;  /* 0x000000010000780c */ /* 0x008fce0003f25270 */
[----:B------:R-:W3:Y:S08]  /*43d0*/  LDC.64 R36, c[0x0][0x348] ;  /* 0x0000d200ff247b82 */ /* 0x000ef00000000a00 */
[----:B------:R-:W1:Y:S08]  /*43e0*/  LDC.64 R22, c[0x0][0xb10] ;  /* 0x0002c400ff167b82 */ /* 0x000e700000000a00 */
[----:B------:R-:W1:Y:S08]  /*43f0*/  LDC.64 R6, c[0x0][0xb18] ;  /* 0x0002c600ff067b82 */ /* 0x000e700000000a00 */
[----:B------:R-:W1:Y:S08]  /*4400*/  LDC.64 R4, c[0x0][0xb28] ;  /* 0x0002ca00ff047b82 */ /* 0x000e700000000a00 */
[----:B------:R-:W1:Y:S08]  /*4410*/  LDC.64 R20, c[0x0][0x890] ;  /* 0x00022400ff147b82 */ /* 0x000e700000000a00 */
[----:B------:R-:W1:Y:S08]  /*4420*/  LDC.64 R24, c[0x0][0x990] ;  /* 0x00026400ff187b82 */ /* 0x000e700000000a00 */
[----:B--234-:R-:W1:Y:S02]  /*4430*/  LDC R16, c[0x0][0x374] ;  /* 0x0000dd00ff107b82 */ /* 0x01ce640000000800 */
.L_x_81:
[----:B------:R-:W-:Y:S04]  /*4440*/  SHF.L.U32 R2, R34, 0x1f, RZ ;  /* 0x0000001f22027819 */ /* 0x000fe800000006ff */
[----:B--2---:R-:W2:Y:S02]  /*4450*/  SYNCS.PHASECHK.TRANS64.TRYWAIT P0, [UR7+0x140], R2 ;  /* 0x00014002ff0075a7 */ /* 0x004ea40008001107 */
[----:B--2---:R-:W-:Y:S05]  /*4460*/  @!P0 BRA `(.L_x_73) ;  /* 0x0000004400008947 */ /* 0x004fea0003800000 */
.L_x_168:
[----:B------:R-:W3:Y:S01]  /*4470*/  LDS.128 R28, [UR7+0x180] ;  /* 0x00018007ff1c7984 */ /* 0x000ee20008000c00 */
[----:B------:R-:W-:Y:S01]  /*4480*/  ISETP.GE.AND P0, PT, R40, 0x1, PT ;  /* 0x000000012800780c */ /* 0x000fe20003f06270 */
[----:B------:R-:W-:Y:S01]  /*4490*/  @!PT LDS RZ, [RZ] ;  /* 0x00000000fffff984 */ /* 0x000fe20000000800 */
[----:B------:R-:W-:Y:S01]  /*44a0*/  @!PT LDS RZ, [RZ] ;  /* 0x00000000fffff984 */ /* 0x000fe20000000800 */
[----:B------:R-:W-:Y:S01]  /*44b0*/  @!PT LDS RZ, [RZ] ;  /* 0x00000000fffff984 */ /* 0x000fe20000000800 */
[----:B------:R-:W-:Y:S01]  /*44c0*/  @!PT LDS RZ, [RZ] ;  /* 0x00000000fffff984 */ /* 0x000fe20000000800 */
[----:B------:R4:W-:Y:S06]  /*44d0*/  MEMBAR.ALL.CTA ;  /* 0x0000000000007992 */ /* 0x0009ec0000008000 */
[----:B----4-:R-:W4:Y:S02]  /*44e0*/  FENCE.VIEW.ASYNC.S ;  /* 0x00000000000073c6 */ /* 0x010f240000000000 */
[----:B----4-:R-:W-:Y:S01]  /*44f0*/  SYNCS.ARRIVE.TRANS64.RED.A1T0 RZ, [UR6], RZ ;  /* 0x000000ffffff79a7 */ /* 0x010fe20008100406 */
[----:B---3--:R-:W-:Y:S11]  /*4500*/  LOP3.LUT P3, RZ, R30, 0x1, RZ, 0xc0, !PT ;  /* 0x000000011eff7812 */ /* 0x008ff6000786c0ff */
[----:B------:R-:W-:Y:S02]  /*4510*/  @!UPT UIADD3 URZ, UPT, UPT, URZ, URZ, URZ ;  /* 0x000000fffffff290 */ /* 0x000fe4000fffe0ff */
[----:B------:R-:W-:Y:S02]  /*4520*/  @P3 MOV R11, R28 ;  /* 0x0000001c000b3202 */ /* 0x000fe40000000f00 */
[----:B------:R-:W-:Y:S01]  /*4530*/  @P3 LOP3.LUT R10, R29, 0xffff, RZ, 0xc0, !PT ;  /* 0x0000ffff1d0a3812 */ /* 0x000fe200078ec0ff */
[----:B------:R-:W-:Y:S06]  /*4540*/  @!P0 BRA `(.L_x_74) ;  /* 0x0000000000a48947 */ /* 0x000fec0003800000 */
[----:B-12---:R-:W-:Y:S01]  /*4550*/  IMAD.HI.U32 R0, R16, R7, RZ ;  /* 0x0000000710007227 */ /* 0x006fe200078e00ff */
[----:B------:R-:W-:Y:S02]  /*4560*/  ISETP.NE.AND P0, PT, R6, 0x1, PT ;  /* 0x000000010600780c */ /* 0x000fe40003f05270 */
[----:B------:R-:W-:Y:S01]  /*4570*/  ISETP.NE.AND P2, PT, R40, 0x1, PT ;  /* 0x000000012800780c */ /* 0x000fe20003f45270 */
[----:B------:R-:W-:Y:S01]  /*4580*/  IMAD.HI.U32 R9, R19, R22, RZ ;  /* 0x0000001613097227 */ /* 0x000fe200078e00ff */
[----:B------:R-:W-:Y:S02]  /*4590*/  SHF.R.U32.HI R0, RZ, R15, R0 ;  /* 0x0000000fff007219 */ /* 0x000fe40000011600 */
[----:B------:R-:W-:Y:S01]  /*45a0*/  ISETP.NE.AND P4, PT, R3, 0x1, PT ;  /* 0x000000010300780c */ /* 0x000fe20003f85270 */
[----:B------:R-:W-:Y:S01]  /*45b0*/  IMAD.HI.U32 R13, R10, R7, RZ ;  /* 0x000000070a0d7227 */ /* 0x000fe200078e00ff */
[----:B------:R-:W-:Y:S02]  /*45c0*/  SHF.R.U32.HI R9, RZ, R23, R9 ;  /* 0x00000017ff097219 */ /* 0x000fe40000011609 */
[----:B------:R-:W-:Y:S01]  /*45d0*/  SEL R0, R16, R0, !P0 ;  /* 0x0000000010007207 */ /* 0x000fe20004000000 */
[----:B------:R-:W-:Y:S01]  /*45e0*/  IMAD.HI.U32 R12, R11, R22, RZ ;  /* 0x000000160b0c7227 */ /* 0x000fe200078e00ff */
[----:B------:R-:W-:Y:S03]  /*45f0*/  SEL R9, R19, R9, !P4 ;  /* 0x0000000913097207 */ /* 0x000fe60006000000 */
[-C--:B------:R-:W-:Y:S01]  /*4600*/  IMAD.HI.U32 R8, R0, R4.reuse, RZ ;  /* 0x0000000400087227 */ /* 0x080fe200078e00ff */
[----:B------:R-:W-:Y:S03]  /*4610*/  SHF.R.U32.HI R12, RZ, R23, R12 ;  /* 0x00000017ff0c7219 */ /* 0x000fe6000001160c */
[----:B------:R-:W-:Y:S01]  /*4620*/  IMAD.HI.U32 R2, R9, R4, RZ ;  /* 0x0000000409027227 */ /* 0x000fe200078e00ff */
[----:B------:R-:W-:Y:S02]  /*4630*/  @P2 SHF.R.U32.HI R0, RZ, R5, R8 ;  /* 0x00000005ff002219 */ /* 0x000fe40000011608 */
[----:B------:R-:W-:Y:S02]  /*4640*/  SHF.R.U32.HI R8, RZ, R15, R13 ;  /* 0x0000000fff087219 */ /* 0x000fe4000001160d */
[----:B------:R-:W-:Y:S01]  /*4650*/  @P2 SHF.R.U32.HI R9, RZ, R5, R2 ;  /* 0x00000005ff092219 */ /* 0x000fe20000011602 */
[----:B------:R-:W-:Y:S01]  /*4660*/  IMAD R0, R40, R0, RZ ;  /* 0x0000000028007224 */ /* 0x000fe200078e02ff */
[----:B------:R-:W-:Y:S02]  /*4670*/  SEL R8, R10, R8, !P0 ;  /* 0x000000080a087207 */ /* 0x000fe40004000000 */
[----:B------:R-:W-:Y:S01]  /*4680*/  SEL R2, R11, R12, !P4 ;  /* 0x0000000c0b027207 */ /* 0x000fe20006000000 */
[----:B------:R-:W-:Y:S01]  /*4690*/  IMAD R12, R40, R9, RZ ;  /* 0x00000009280c7224 */ /* 0x000fe200078e02ff */
[C---:B------:R-:W-:Y:S01]  /*46a0*/  ISETP.GE.AND P0, PT, R8.reuse, R0, PT ;  /* 0x000000000800720c */ /* 0x040fe20003f06270 */
[----:B------:R-:W-:Y:S03]  /*46b0*/  IMAD.HI.U32 R0, R8, R4, RZ ;  /* 0x0000000408007227 */ /* 0x000fe600078e00ff */
[----:B------:R-:W-:Y:S02]  /*46c0*/  ISETP.GE.OR P0, PT, R2, R12, P0 ;  /* 0x0000000c0200720c */ /* 0x000fe40000706670 */
[-C--:B------:R-:W-:Y:S04]  /*46d0*/  SHF.R.U32.HI R0, RZ, R5.reuse, R0 ;  /* 0x00000005ff007219 */ /* 0x080fe80000011600 */
[----:B------:R-:W-:Y:S05]  /*46e0*/  SEL R13, R8, R0, !P2 ;  /* 0x00000000080d7207 */ /* 0x000fea0005000000 */
[----:B------:R-:W-:Y:S02]  /*46f0*/  IMAD.MOV R12, RZ, RZ, -R13 ;  /* 0x000000ffff0c7224 */ /* 0x000fe400078e0a0d */
[----:B------:R-:W-:Y:S04]  /*4700*/  @!P0 IMAD.HI.U32 R0, R2, R4, RZ ;  /* 0x0000000402008227 */ /* 0x000fe800078e00ff */
[----:B------:R-:W-:Y:S01]  /*4710*/  IMAD R12, R40, R12, R8 ;  /* 0x0000000c280c7224 */ /* 0x000fe200078e0208 */
[----:B------:R-:W-:Y:S04]  /*4720*/  @!P0 SHF.R.U32.HI R0, RZ, R5, R0 ;  /* 0x00000005ff008219 */ /* 0x000fe80000011600 */
[----:B------:R-:W-:Y:S04]  /*4730*/  @!P0 SEL R0, R2, R0, !P2 ;  /* 0x0000000002008207 */ /* 0x000fe80005000000 */
[----:B------:R-:W-:Y:S01]  /*4740*/  @!P0 IADD3 R13, PT, PT, R13, -R0, RZ ;  /* 0x800000000d0d8210 */ /* 0x000fe20007ffe0ff */
[----:B------:R-:W-:Y:S01]  /*4750*/  @!P0 IMAD R0, R9, R12, R0 ;  /* 0x0000000c09008224 */ /* 0x000fe200078e0200 */
[----:B------:R-:W-:Y:S01]  /*4760*/  IADD3 R9, PT, PT, -R8, RZ, RZ ;  /* 0x000000ff08097210 */ /* 0x000fe20007ffe1ff */
[--C-:B------:R-:W-:Y:S02]  /*4770*/  IMAD.MOV R12, RZ, RZ, -R2.reuse ;  /* 0x000000ffff0c7224 */ /* 0x100fe400078e0a02 */
[----:B------:R-:W-:Y:S02]  /*4780*/  @!P0 IMAD R8, R13, R40, R2 ;  /* 0x000000280d088224 */ /* 0x000fe400078e0202 */
[----:B------:R-:W-:Y:S02]  /*4790*/  @!P0 IMAD.MOV.U32 R2, RZ, RZ, R0 ;  /* 0x000000ffff028224 */ /* 0x000fe400078e0000 */
[----:B------:R-:W-:Y:S02]  /*47a0*/  IMAD R11, R3, R12, R11 ;  /* 0x0000000c030b7224 */ /* 0x000fe400078e020b */
[----:B------:R-:W-:Y:S02]  /*47b0*/  IMAD R10, R6, R9, R10 ;  /* 0x00000009060a7224 */ /* 0x000fe400078e020a */
[----:B------:R-:W-:Y:S02]  /*47c0*/  IMAD R11, R2, R3, R11 ;  /* 0x00000003020b7224 */ /* 0x000fe400078e020b */
[----:B------:R-:W-:Y:S02]  /*47d0*/  IMAD R10, R8, R6, R10 ;  /* 0x00000006080a7224 */ /* 0x000fe400078e020a */
.L_x_74:
[----:B------:R-:W-:Y:S05]  /*47e0*/  BRA.U UP0, `(.L_x_75) ;  /* 0x0000000100107547 */ /* 0x000fea000b800000 */
[----:B--2---:R-:W-:Y:S04]  /*47f0*/  MOV R2, UR15 ;  /* 0x0000000f00027c02 */ /* 0x004fe80008000f00 */
[----:B------:R-:W-:Y:S04]  /*4800*/  SHF.L.U32 R2, R2, 0x1f, RZ ;  /* 0x0000001f02027819 */ /* 0x000fe800000006ff */
[----:B------:R-:W2:Y:S02]  /*4810*/  SYNCS.PHASECHK.TRANS64.TRYWAIT P0, [UR7+0x138], R2 ;  /* 0x00013802ff0075a7 */ /* 0x000ea40008001107 */
[----:B--2---:R-:W-:Y:S05]  /*4820*/  @!P0 BRA `(.L_x_76) ;  /* 0x0000004000288947 */ /* 0x004fea0003800000 */
.L_x_75:
[----:B-1----:R-:W-:Y:S02]  /*4830*/  ISETP.NE.U32.AND P2, PT, R20, RZ, PT ;  /* 0x000000ff1400720c */ /* 0x002fe40003f45070 */
[----:B------:R-:W-:Y:S02]  /*4840*/  R2UR UR10, R14 ;  /* 0x000000000e0a72ca */ /* 0x000fe400000e0000 */
[C---:B------:R-:W-:Y:S02]  /*4850*/  ISETP.NE.AND.EX P2, PT, R21.reuse, RZ, PT, P2 ;  /* 0x000000ff1500720c */ /* 0x040fe40003f45320 */
[----:B------:R-:W-:Y:S04]  /*4860*/  ISETP.NE.U32.AND P0, PT, R20, RZ, PT ;  /* 0x000000ff1400720c */ /* 0x000fe80003f05070 */
[----:B------:R-:W-:Y:S05]  /*4870*/  ISETP.NE.AND.EX P0, PT, R21, RZ, PT, P0 ;  /* 0x000000ff1500720c */ /* 0x000fea0003f05300 */
[----:B------:R-:W-:Y:S02]  /*4880*/  USHF.L.U32 UR10, UR10, 0x6, URZ ;  /* 0x000000060a0a7899 */ /* 0x000fe400080006ff */
[----:B------:R-:W-:Y:S10]  /*4890*/  @!P2 BRA `(.L_x_77) ;  /* 0x00000000002ca947 */ /* 0x000ff40003800000 */
[----:B------:R-:W-:Y:S01]  /*48a0*/  UPLOP3.LUT UP4, UPT, UPT, UPT, UP3, 0x80, 0x8 ;  /* 0x000000000008789c */ /* 0x000fe20003f8f030 */
[----:B------:R-:W-:Y:S05]  /*48b0*/  HFMA2 R92, -RZ, RZ, 0, 5.9604644775390625e-08 ;  /* 0x00000001ff5c7431 */ /* 0x000fea00000001ff */
[----:B------:R-:W-:Y:S11]  /*48c0*/  PLOP3.LUT P2, PT, PT, PT, UP4, 0x80, 0x8 ;  /* 0x000000000008781c */ /* 0x000ff60003f4f048 */
[----:B------:R-:W-:Y:S02]  /*48d0*/  @!UPT UIADD3 URZ, UPT, UPT, URZ, URZ, URZ ;  /* 0x000000fffffff290 */ /* 0x000fe4000fffe0ff */
[----:B------:R-:W1:Y:S01]  /*48e0*/  @P2 LDC.64 R8, c[0x0][0x888] ;  /* 0x00022200ff082b82 */ /* 0x000e620000000a00 */
[----:B--2---:R-:W-:Y:S04]  /*48f0*/  @P2 IMAD R0, R17, R20, RZ ;  /* 0x0000001411002224 */ /* 0x004fe800078e02ff */
[----:B-1----:R-:W-:Y:S01]  /*4900*/  @P2 IMAD.WIDE R8, R0, 0x4, R8 ;  /* 0x0000000400082825 */ /* 0x002fe200078e0208 */
[----:B------:R-:W-:Y:S04]  /*4910*/  MOV R0, 0x1 ;  /* 0x0000000100007802 */ /* 0x000fe80000000f00 */
[----:B-----5:R1:W5:Y:S01]  /*4920*/  @P2 LDG.E R49, desc[UR50][R8.64] ;  /* 0x0000003208312981 */ /* 0x020362000c1e1900 */
[----:B------:R-:W-:Y:S01]  /*4930*/  @!P2 PRMT R92, R0, 0x7610, R92 ;  /* 0x00007610005ca816 */ /* 0x000fe2000000005c */
[----:B-1----:R-:W3:Y:S06]  /*4940*/  @!P2 LDC R49, c[0x0][0x880] ;  /* 0x00022000ff31ab82 */ /* 0x002eec0000000800 */
.L_x_77:
[----:B---3-5:R-:W-:Y:S01]  /*4950*/  @!P0 FSETP.EQ.AND P4, PT, R49, RZ, PT ;  /* 0x000000ff3100820b */ /* 0x028fe20003f82000 */
[----:B------:R-:W-:Y:S01]  /*4960*/  @!UPT UIADD3 URZ, UPT, UPT, URZ, URZ, URZ ;  /* 0x000000fffffff290 */ /* 0x000fe2000fffe0ff */
[----:B------:R-:W-:Y:S11]  /*4970*/  @!P0 BRA `(.L_x_78) ;  /* 0x0000000000148947 */ /* 0x000ff60003800000 */
[----:B------:R-:W-:Y:S02]  /*4980*/  LOP3.LUT P0, RZ, R92, 0xff, RZ, 0xc0, !PT ;  /* 0x000000ff5cff7812 */ /* 0x000fe4000780c0ff */
[----:B------:R-:W-:Y:S04]  /*4990*/  PLOP3.LUT P4, PT, PT, PT, UP4, 0x80, 0x8 ;  /* 0x000000000008781c */ /* 0x000fe80003f8f048 */
[----:B------:R-:W-:Y:S07]  /*49a0*/  PLOP3.LUT P4, PT, P4, PT, PT, 0x8, 0x80 ;  /* 0x000000000080781c */ /* 0x000fee000278e170 */
[----:B------:R-:W-:Y:S11]  /*49b0*/  @P0 FSETP.EQ.AND P4, PT, R49, RZ, PT ;  /* 0x000000ff3100020b */ /* 0x000ff60003f82000 */
[----:B------:R-:W-:Y:S02]  /*49c0*/  @!UPT UIADD3 URZ, UPT, UPT, URZ, URZ, URZ ;  /* 0x000000fffffff290 */ /* 0x000fe4000fffe0ff */
.L_x_78:
[----:B--2---:R-:W-:Y:S01]  /*49d0*/  SHF.L.U32 R0, R35, 0x1f, RZ ;  /* 0x0000001f23007819 */ /* 0x004fe200000006ff */
[----:B------:R-:W-:Y:S01]  /*49e0*/  ULEA UR17, UR18, UR7, 0x3 ;  /* 0x0000000712117291 */ /* 0x000fe2000f8e18ff */
[----:B------:R-:W-:Y:S01]  /*49f0*/  ISETP.NE.AND P0, PT, R26, 0x1, PT ;  /* 0x000000011a00780c */ /* 0x000fe20003f05270 */
[----:B------:R-:W-:Y:S04]  /*4a00*/  IMAD.SHL.U32 R18, R18, 0x80, RZ ;  /* 0x0000008012127824 */ /* 0x000fe800078e00ff */
[C---:B------:R-:W-:Y:S01]  /*4a10*/  IMAD.HI.U32 R9, R18.reuse, R27, RZ ;  /* 0x0000001b12097227 */ /* 0x040fe200078e00ff */
[C---:B------:R-:W-:Y:S02]  /*4a20*/  R2UR UR11, R18.reuse ;  /* 0x00000000120b72ca */ /* 0x040fe400000e0000 */
[----:B------:R-:W1:Y:S02]  /*4a30*/  SYNCS.PHASECHK.TRANS64.TRYWAIT P2, [UR17+0x118], R0 ;  /* 0x00011800ff0075a7 */ /* 0x000e640008041111 */
[----:B------:R-:W-:Y:S04]  /*4a40*/  SHF.R.U32.HI R9, RZ, R32, R9 ;  /* 0x00000020ff097219 */ /* 0x000fe80000011609 */
[----:B------:R-:W-:Y:S02]  /*4a50*/  SEL R9, R18, R9, !P0 ;  /* 0x0000000912097207 */ /* 0x000fe40004000000 */
[----:B------:R-:W-:Y:S02]  /*4a60*/  ELECT P0, URZ, PT ;  /* 0x0000000000ff782f */ /* 0x000fe40003800000 */
[C---:B------:R-:W-:Y:S01]  /*4a70*/  R2UR UR8, R9.reuse ;  /* 0x00000000090872ca */ /* 0x040fe200000e0000 */
[C---:B------:R-:W-:Y:S01]  /*4a80*/  IMAD.HI.U32 R2, R9.reuse, R24, RZ ;  /* 0x0000001809027227 */ /* 0x040fe200078e00ff */
[----:B------:R-:W-:Y:S02]  /*4a90*/  PLOP3.LUT P4, PT, P4, P0, PT, 0xf2, 0x2f ;  /* 0x00000000002f781c */ /* 0x000fe40002781e72 */
[----:B------:R-:W-:Y:S01]  /*4aa0*/  R2UR UR12, R9 ;  /* 0x00000000090c72ca */ /* 0x000fe200000e0000 */
[----:B------:R-:W-:Y:S01]  /*4ab0*/  IMAD.MOV R8, RZ, RZ, -R9 ;  /* 0x000000ffff087224 */ /* 0x000fe200078e0a09 */
[----:B------:R-:W-:Y:S04]  /*4ac0*/  SHF.R.U32.HI R2, RZ, R25, R2 ;  /* 0x00000019ff027219 */ /* 0x000fe80000011602 */
[----:B------:R-:W-:Y:S02]  /*4ad0*/  R2UR UR13, R2 ;  /* 0x00000000020d72ca */ /* 0x000fe400000e0000 */
[----:B------:R-:W-:Y:S03]  /*4ae0*/  R2UR UR9, R8 ;  /* 0x00000000080972ca */ /* 0x000fe600000e0000 */
[----:B------:R-:W-:Y:S05]  /*4af0*/  @!P4 IADD3 R9, P0, PT, R36, 0x580, RZ ;  /* 0x000005802409c810 */ /* 0x000fea0007f1e0ff */
[----:B------:R-:W-:Y:S03]  /*4b00*/  @!P4 IMAD.X R8, RZ, RZ, R37, P0 ;  /* 0x000000ffff08c224 */ /* 0x000fe600000e0625 */
[----:B------:R-:W-:Y:S02]  /*4b10*/  USEL UR13, UR8, UR13, !UP2 ;  /* 0x0000000d080d7287 */ /* 0x000fe4000d000000 */
[----:B------:R-:W-:Y:S04]  /*4b20*/  UIMAD UR11, UR5, UR9, UR11 ;  /* 0x00000009050b72a4 */ /* 0x000fe8000f8e020b */
[----:B------:R-:W-:Y:S05]  /*4b30*/  IMAD R2, RZ, RZ, -UR13 ;  /* 0x8000000dff027e24 */ /* 0x000fea000f8e02ff */
[----:B------:R-:W-:Y:S11]  /*4b40*/  R2UR UR8, R2 ;  /* 0x00000000020872ca */ /* 0x000ff600000e0000 */
[----:B------:R-:W-:Y:S02]  /*4b50*/  @!UPT UIADD3 URZ, UPT, UPT, URZ, URZ, URZ ;  /* 0x000000fffffff290 */ /* 0x000fe4000fffe0ff */
[----:B------:R-:W-:Y:S01]  /*4b60*/  UIMAD UR12, UR4, UR8, UR12 ;  /* 0x00000008040c72a4 */ /* 0x000fe2000f8e020c */
[----:B-1----:R-:W-:Y:S11]  /*4b70*/  @!P2 BRA `(.L_x_79) ;  /* 0x0000003c006ca947 */ /* 0x002ff60003800000 */
.L_x_171:
[----:B------:R-:W2:Y:S01]  /*4b80*/  LDC.64 R12, c[0x0][0xb18] ;  /* 0x0002c600ff0c7b82 */ /* 0x000ea20000000a00 */
[----:B------:R-:W-:Y:S01]  /*4b90*/  @!P4 R2UR UR14, R9 ;  /* 0x00000000090ec2ca */ /* 0x000fe200000e0000 */
[----:B------:R-:W-:Y:S01]  /*4ba0*/  VOTEU.ALL UP1, P4 ;  /* 0x0000000000ff7886 */ /* 0x000fe20002020000 */
[----:B------:R-:W-:Y:S01]  /*4bb0*/  @!P4 R2UR UR8, R8 ;  /* 0x000000000808c2ca */ /* 0x000fe200000e0000 */
[----:B------:R-:W-:Y:S01]  /*4bc0*/  UIADD3 UR9, UPT, UPT, UR17, 0x100, URZ ;  /* 0x0000010011097890 */ /* 0x000fe2000fffe0ff */
[----:B-1----:R-:W-:Y:S03]  /*4bd0*/  @!P4 IMAD.MOV.U32 R0, RZ, RZ, 0x2000 ;  /* 0x00002000ff00c424 */ /* 0x002fe600078e00ff */
[----:B------:R-:W1:Y:S01]  /*4be0*/  @!P1 LDC R2, c[0x0][0xb0c] ;  /* 0x0002c300ff029b82 */ /* 0x000e620000000800 */
[----:B------:R-:W-:Y:S01]  /*4bf0*/  @!UP1 UPRMT UR20, URZ, 0x40, URZ ;  /* 0x00000040ff149896 */ /* 0x000fe200080000ff */
[----:B------:R-:W-:Y:S01]  /*4c00*/  @P3 SHF.R.U32.HI R17, RZ, 0x10, R29 ;  /* 0x00000010ff113819 */ /* 0x000fe2000001161d */
[----:B------:R-:W-:Y:S01]  /*4c10*/  VOTEU.ALL UP0, P4 ;  /* 0x0000000000ff7886 */ /* 0x000fe20002000000 */
[----:B------:R-:W-:Y:S02]  /*4c20*/  UIADD3 UR16, UPT, UPT, UR18, 0x1, URZ ;  /* 0x0000000112107890 */ /* 0x000fe4000fffe0ff */
[----:B------:R-:W-:Y:S01]  /*4c30*/  @!UP1 UPRMT UR20, UR20, 0x5410, URZ ;  /* 0x0000541014149896 */ /* 0x000fe200080000ff */
[----:B------:R-:W-:Y:S01]  /*4c40*/  IMAD.U32 R8, RZ, RZ, UR14 ;  /* 0x0000000eff087e24 */ /* 0x000fe2000f8e00ff */
[----:B------:R-:W-:Y:S01]  /*4c50*/  UISETP.NE.AND UP5, UPT, UR16, 0x3, UPT ;  /* 0x000000031000788c */ /* 0x000fe2000bfa5270 */
[----:B------:R-:W-:Y:S01]  /*4c60*/  IMAD.U32 R9, RZ, RZ, UR8 ;  /* 0x00000008ff097e24 */ /* 0x000fe2000f8e00ff */
[----:B------:R-:W-:Y:S02]  /*4c70*/  @!UP1 ULEA UR8, UR18, UR7, 0xd ;  /* 0x0000000712089291 */ /* 0x000fe4000f8e68ff */
[----:B------:R-:W-:Y:S01]  /*4c80*/  @!P4 R2UR UR22, R8 ;  /* 0x000000000816c2ca */ /* 0x000fe200000e0000 */
[----:B------:R-:W-:Y:S01]  /*4c90*/  UPRMT UR19, UR45, 0x654, UR9 ;  /* 0x000006542d137896 */ /* 0x000fe20008000009 */
[----:B------:R-:W-:Y:S01]  /*4ca0*/  @!P4 R2UR UR23, R9 ;  /* 0x000000000917c2ca */ /* 0x000fe200000e0000 */
[----:B------:R-:W-:Y:S01]  /*4cb0*/  @!UP1 UIADD3 UR8, UPT, UPT, UR8, 0x200, URZ ;  /* 0x0000020008089890 */ /* 0x000fe2000fffe0ff */
[----:B------:R-:W3:Y:S01]  /*4cc0*/  LDC.64 R8, c[0x0][0xb10] ;  /* 0x0002c400ff087b82 */ /* 0x000ee20000000a00 */
[----:B------:R-:W-:Y:S02]  /*4cd0*/  USEL UR18, URZ, 0x1, UP5 ;  /* 0x00000001ff127887 */ /* 0x000fe4000a800000 */
[----:B------:R-:W-:Y:S04]  /*4ce0*/  USEL UR16, UR16, URZ, UP5 ;  /* 0x000000ff10107287 */ /* 0x000fe8000a800000 */
[----:B------:R-:W-:Y:S01]  /*4cf0*/  ULEA UR14, UR16, UR7, 0x3 ;  /* 0x00000007100e7291 */ /* 0x000fe2000f8e18ff */
[----:B------:R-:W-:Y:S03]  /*4d00*/  LOP3.LUT R35, R35, UR18, RZ, 0x3c, !PT ;  /* 0x0000001223237c12 */ /* 0x000fe6000f8e3cff */
[----:B------:R4:W-:Y:S01]  /*4d10*/  @!UP0 UTMALDG.4D.IM2COL [UR8], [UR22], UR20 ;  /* 0x00000008160083b4 */ /* 0x0009e20008058014 */
[----:B------:R5:W-:Y:S01]  /*4d20*/  @!P4 SYNCS.ARRIVE.TRANS64.RED.A0TR RZ, [UR17+0x100], R0 ;  /* 0x00010000ffffc9a7 */ /* 0x000be20008300411 */
[----:B------:R-:W-:Y:S01]  /*4d30*/  SHF.L.U32 R14, R35, 0x1f, RZ ;  /* 0x0000001f230e7819 */ /* 0x000fe200000006ff */
[C---:B---3--:R-:W-:Y:S01]  /*4d40*/  @!P1 IMAD.HI.U32 R8, R11.reuse, R8, RZ ;  /* 0x000000080b089227 */ /* 0x048fe200078e00ff */
[----:B--2---:R-:W-:Y:S02]  /*4d50*/  @!P1 ISETP.NE.AND P0, PT, R12, 0x1, PT ;  /* 0x000000010c00980c */ /* 0x004fe40003f05270 */
[----:B-1----:R-:W-:Y:S01]  /*4d60*/  @!P1 ISETP.NE.AND P2, PT, R2, 0x1, PT ;  /* 0x000000010200980c */ /* 0x002fe20003f45270 */
[----:B------:R-:W-:Y:S01]  /*4d70*/  SYNCS.ARRIVE.TRANS64.RED.A1T0 RZ, [UR19], RZ ;  /* 0x000000ffffff79a7 */ /* 0x000fe20008100413 */
[C---:B------:R-:W-:Y:S01]  /*4d80*/  @!P1 IMAD.HI.U32 R13, R10.reuse, R13, RZ ;  /* 0x0000000d0a0d9227 */ /* 0x040fe200078e00ff */
[----:B------:R-:W-:Y:S04]  /*4d90*/  @!P1 SHF.R.U32.HI R8, RZ, R9, R8 ;  /* 0x00000009ff089219 */ /* 0x000fe80000011608 */
[----:B------:R-:W-:Y:S01]  /*4da0*/  @!P1 SEL R8, R11, R8, !P2 ;  /* 0x000000080b089207 */ /* 0x000fe20005000000 */
[----:B------:R-:W1:Y:S01]  /*4db0*/  SYNCS.PHASECHK.TRANS64.TRYWAIT P5, [UR14+0x118], R14 ;  /* 0x0001180eff0075a7 */ /* 0x000e6200080a110e */
[----:B-----5:R-:W2:Y:S02]  /*4dc0*/  @!P1 LDC R0, c[0x0][0xb20] ;  /* 0x0002c800ff009b82 */ /* 0x020ea40000000800 */
[----:B--2---:R-:W-:Y:S04]  /*4dd0*/  @!P1 SHF.R.U32.HI R0, RZ, R0, R13 ;  /* 0x00000000ff009219 */ /* 0x004fe8000001160d */
[----:B------:R-:W-:Y:S05]  /*4de0*/  @!P1 SEL R9, R10, R0, !P0 ;  /* 0x000000000a099207 */ /* 0x000fea0004000000 */
[----:B------:R-:W-:Y:S02]  /*4df0*/  @!P1 IMAD.IADD R0, R9, 0x1, -R8 ;  /* 0x0000000109009824 */ /* 0x000fe400078e0a08 */
[----:B------:R-:W-:Y:S02]  /*4e00*/  @!P1 IMAD.IADD R8, R8, 0x1, -R9 ;  /* 0x0000000108089824 */ /* 0x000fe400078e0a09 */
[----:B------:R-:W-:Y:S02]  /*4e10*/  @!P1 IMAD R11, R0, R2, R11 ;  /* 0x00000002000b9224 */ /* 0x000fe400078e020b */
[----:B------:R-:W-:Y:S01]  /*4e20*/  @!P1 IMAD R10, R8, R12, R10 ;  /* 0x0000000c080a9224 */ /* 0x000fe200078e020a */
[----:B-1--4-:R-:W-:Y:S06]  /*4e30*/  @!P5 BRA `(.L_x_80) ;  /* 0x0000003800d4d947 */ /* 0x012fec0003800000 */
.L_x_173:
[----:B------:R-:W-:Y:S01]  /*4e40*/  @!P4 IADD3 R2, P0, PT, R36, 0x580, RZ ;  /* 0x000005802402c810 */ /* 0x000fe20007f1e0ff */
[----:B------:R-:W-:Y:S01]  /*4e50*/  VOTEU.ALL UP1, P4 ;  /* 0x0000000000ff7886 */ /* 0x000fe20002020000 */
[----:B------:R-:W-:Y:S01]  /*4e60*/  UIADD3 UR17, UPT, UPT, UR16, 0x1, URZ ;  /* 0x0000000110117890 */ /* 0x000fe2000fffe0ff */
[----:B------:R-:W-:Y:S01]  /*4e70*/  LOP3.LUT R34, R34, 0x1, RZ, 0x3c, !PT ;  /* 0x0000000122227812 */ /* 0x000fe200078e3cff */
[----:B------:R-:W-:Y:S01]  /*4e80*/  VOTEU.ALL UP0, P4 ;  /* 0x0000000000ff7886 */ /* 0x000fe20002000000 */
[----:B-1----:R-:W-:Y:S01]  /*4e90*/  @!P4 IMAD.X R0, RZ, RZ, R37, P0 ;  /* 0x000000ffff00c224 */ /* 0x002fe200000e0625 */
[----:B------:R-:W-:Y:S01]  /*4ea0*/  @!P4 R2UR UR9, R2 ;  /* 0x000000000209c2ca */ /* 0x000fe200000e0000 */
[----:B------:R-:W-:Y:S01]  /*4eb0*/  @!UP1 UIADD3 UR10, UPT, UPT, UR10, 0x20, URZ ;  /* 0x000000200a0a9890 */ /* 0x000fe2000fffe0ff */
[----:B------:R-:W-:Y:S01]  /*4ec0*/  IMAD.IADD R14, R10, 0x1, R90 ;  /* 0x000000010a0e7824 */ /* 0x000fe200078e025a */
[----:B------:R-:W-:Y:S01]  /*4ed0*/  UISETP.NE.AND UP5, UPT, UR17, 0x3, UPT ;  /* 0x000000031100788c */ /* 0x000fe2000bfa5270 */
[----:B------:R-:W-:Y:S01]  /*4ee0*/  @!P4 R2UR UR8, R0 ;  /* 0x000000000008c2ca */ /* 0x000fe200000e0000 */
[----:B------:R-:W-:Y:S04]  /*4ef0*/  IMAD.IADD R18, R11, 0x1, R91 ;  /* 0x000000010b127824 */ /* 0x000fe800078e025b */
[----:B------:R-:W-:Y:S04]  /*4f00*/  PLOP3.LUT P0, PT, PT, PT, UP5, 0x80, 0x8 ;  /* 0x000000000008781c */ /* 0x000fe80003f0f058 */
[----:B------:R-:W-:Y:S01]  /*4f10*/  IMAD.U32 R8, RZ, RZ, UR9 ;  /* 0x00000009ff087e24 */ /* 0x000fe2000f8e00ff */
[----:B------:R-:W-:Y:S01]  /*4f20*/  UIADD3 UR9, UPT, UPT, UR14, 0x100, URZ ;  /* 0x000001000e097890 */ /* 0x000fe2000fffe0ff */
[----:B------:R-:W-:Y:S02]  /*4f30*/  SEL R0, RZ, 0x1, P0 ;  /* 0x00000001ff007807 */ /* 0x000fe40000000000 */
[----:B------:R-:W-:Y:S01]  /*4f40*/  IMAD.U32 R9, RZ, RZ, UR8 ;  /* 0x00000008ff097e24 */ /* 0x000fe2000f8e00ff */
[----:B------:R-:W-:Y:S01]  /*4f50*/  @!UP1 ULEA UR8, UR16, UR7, 0xd ;  /* 0x0000000710089291 */ /* 0x000fe2000f8e68ff */
[----:B------:R-:W-:Y:S01]  /*4f60*/  @!P4 R2UR UR20, R8 ;  /* 0x000000000814c2ca */ /* 0x000fe200000e0000 */
[----:B------:R-:W-:Y:S01]  /*4f70*/  @!UP1 UPRMT UR16, URZ, 0x40, URZ ;  /* 0x00000040ff109896 */ /* 0x000fe200080000ff */
[----:B------:R-:W-:Y:S01]  /*4f80*/  LOP3.LUT R35, R35, R0, RZ, 0x3c, !PT ;  /* 0x0000000023237212 */ /* 0x000fe200078e3cff */
[----:B------:R-:W-:Y:S01]  /*4f90*/  @!UP1 UIADD3 UR8, UPT, UPT, UR8, 0x200, URZ ;  /* 0x0000020008089890 */ /* 0x000fe2000fffe0ff */
[----:B------:R-:W-:Y:S01]  /*4fa0*/  @!P4 R2UR UR21, R9 ;  /* 0x000000000915c2ca */ /* 0x000fe200000e0000 */
[----:B------:R-:W-:Y:S02]  /*4fb0*/  @!UP1 UPRMT UR19, UR16, 0x5410, URZ ;  /* 0x0000541010139896 */ /* 0x000fe400080000ff */
[----:B------:R-:W-:Y:S10]  /*4fc0*/  UPRMT UR18, UR45, 0x654, UR9 ;  /* 0x000006542d127896 */ /* 0x000ff40008000009 */
[----:B------:R2:W-:Y:S01]  /*4fd0*/  @!UP0 UTMALDG.4D.IM2COL [UR8], [UR20], UR19 ;  /* 0x00000008140083b4 */ /* 0x0005e20008058013 */
[----:B------:R2:W-:Y:S01]  /*4fe0*/  @!P4 SYNCS.ARRIVE.TRANS64.RED.A0TR RZ, [UR14+0x100], R33 ;  /* 0x00010021ffffc9a7 */ /* 0x0005e2000830040e */
[----:B------:R-:W-:Y:S01]  /*4ff0*/  UPLOP3.LUT UP0, UPT, UPT, UPT, UPT, 0x80, 0x8 ;  /* 0x000000000008789c */ /* 0x000fe20003f0f070 */
[----:B------:R-:W-:Y:S01]  /*5000*/  SYNCS.ARRIVE.TRANS64.RED.A1T0 RZ, [UR18], RZ ;  /* 0x000000ffffff79a7 */ /* 0x000fe20008100412 */
[----:B------:R-:W-:Y:S01]  /*5010*/  USEL UR18, UR17, URZ, UP5 ;  /* 0x000000ff11127287 */ /* 0x000fe2000a800000 */
[----:B------:R-:W-:Y:S11]  /*5020*/  @P3 BRA `(.L_x_81) ;  /* 0xfffffff400043947 */ /* 0x000ff6000383ffff */
[----:B------:R-:W-:Y:S01]  /*5030*/  UIADD3 UR7, UPT, UPT, UR7, 0x118, URZ ;  /* 0x0000011807077890 */ /* 0x000fe2000fffe0ff */
[----:B------:R-:W-:-:S03]  /*5040*/  SHF.L.U32 R2, R35, 0x1f, RZ ;  /* 0x0000001f23027819 */ /* 0x000fc600000006ff */
[----:B------:R-:W-:-:S09]  /*5050*/  ULEA UR4, UR18, UR7, 0x3 ;  /* 0x0000000712047291 */ /* 0x000fd2000f8e18ff */
[----:B------:R-:W1:Y:S02]  /*5060*/  SYNCS.PHASECHK.TRANS64.TRYWAIT P0, [UR4], R2 ;  /* 0x00000002ff0075a7 */ /* 0x000e640008001104 */
[----:B-1----:R-:W-:Y:S05]  /*5070*/  @!P0 BRA `(.L_x_82) ;  /* 0x00000038005c8947 */ /* 0x002fea0003800000 */
.L_x_175:
[----:B------:R-:W-:-:S04]  /*5080*/  UIADD3 UR4, UPT, UPT, UR18, 0x1, URZ ;  /* 0x0000000112047890 */ /* 0x000fc8000fffe0ff */
[----:B------:R-:W-:-:S04]  /*5090*/  UISETP.NE.AND UP0, UPT, UR4, 0x3, UPT ;  /* 0x000000030400788c */ /* 0x000fc8000bf05270 */
[----:B------:R-:W-:Y:S02]  /*50a0*/  USEL UR4, UR4, URZ, UP0 ;  /* 0x000000ff04047287 */ /* 0x000fe40008000000 */
[----:B------:R-:W-:-:S04]  /*50b0*/  PLOP3.LUT P0, PT, PT, PT, UP0, 0x80, 0x8 ;  /* 0x000000000008781c */ /* 0x000fc80003f0f008 */
[----:B-1----:R-:W-:Y:S01]  /*50c0*/  SEL R2, RZ, 0x1, P0 ;  /* 0x00000001ff027807 */ /* 0x002fe20000000000 */
[----:B------:R-:W-:-:S03]  /*50d0*/  IMAD.U32 R0, RZ, RZ, UR4 ;  /* 0x00000004ff007e24 */ /* 0x000fc6000f8e00ff */
[----:B------:R-:W-:Y:S01]  /*50e0*/  LOP3.LUT R35, R35, R2, RZ, 0x3c, !PT ;  /* 0x0000000223237212 */ /* 0x000fe200078e3cff */
[C---:B------:R-:W-:Y:S01]  /*50f0*/  VIADD R4, R0.reuse, 0x1 ;  /* 0x0000000100047836 */ /* 0x040fe20000000000 */
[----:B------:R-:W-:Y:S02]  /*5100*/  LEA R2, R0, UR7, 0x3 ;  /* 0x0000000700027c11 */ /* 0x000fe4000f8e18ff */
[----:B------:R-:W-:Y:S02]  /*5110*/  SHF.L.U32 R3, R35, 0x1f, RZ ;  /* 0x0000001f23037819 */ /* 0x000fe400000006ff */
[----:B------:R-:W-:Y:S02]  /*5120*/  ISETP.NE.AND P0, PT, R4, 0x3, PT ;  /* 0x000000030400780c */ /* 0x000fe40003f05270 */
[----:B------:R-:W1:Y:S02]  /*5130*/  SYNCS.PHASECHK.TRANS64.TRYWAIT P1, [R2+URZ], R3 ;  /* 0x00000003020075a7 */ /* 0x000e6400080211ff */
[----:B------:R-:W-:-:S02]  /*5140*/  SEL R0, RZ, 0x1, P0 ;  /* 0x00000001ff007807 */ /* 0x000fc40000000000 */
[----:B------:R-:W-:Y:S02]  /*5150*/  SEL R4, R4, RZ, P0 ;  /* 0x000000ff04047207 */ /* 0x000fe40000000000 */
[----:B------:R-:W-:Y:S01]  /*5160*/  LOP3.LUT R0, R35, R0, RZ, 0x3c, !PT ;  /* 0x0000000023007212 */ /* 0x000fe200078e3cff */
[----:B-1----:R-:W-:Y:S06]  /*5170*/  @!P1 BRA `(.L_x_83) ;  /* 0x0000003800349947 */ /* 0x002fec0003800000 */
.L_x_176:
[----:B------:R-:W-:Y:S02]  /*5180*/  LEA R4, R4, UR7, 0x3 ;  /* 0x0000000704047c11 */ /* 0x000fe4000f8e18ff */
[----:B------:R-:W-:-:S07]  /*5190*/  SHF.L.U32 R0, R0, 0x1f, RZ ;  /* 0x0000001f00007819 */ /* 0x000fce00000006ff */
.L_x_84:
[----:B---3--:R3:W4:Y:S02]  /*51a0*/  SYNCS.PHASECHK.TRANS64.TRYWAIT P0, [R4+URZ], R0 ;  /* 0x00000000040075a7 */ /* 0x00872400080011ff */
[----:B----4-:R-:W-:Y:S05]  /*51b0*/  @!P0 NANOSLEEP.SYNCS 0x989680 ;  /* 0x009896800000895d */ /* 0x010fea0003900000 */
[----:B------:R-:W4:Y:S02]  /*51c0*/  @!P0 SYNCS.PHASECHK.TRANS64 P0, [R4+URZ], R0 ;  /* 0x00000000040085a7 */ /* 0x000f2400080010ff */
[----:B--2-4-:R-:W-:Y:S05]  /*51d0*/  @P0 EXIT ;  /* 0x000000000000094d */ /* 0x014fea0003800000 */
[----:B------:R-:W-:Y:S05]  /*51e0*/  BRA `(.L_x_84) ;  /* 0xfffffffc00ec7947 */ /* 0x000fea000383ffff */
.L_x_72:
[----:B------:R-:W-:-:S06]  /*51f0*/  UISETP.GE.AND UP0, UPT, UR6, 0x4, UPT ;  /* 0x000000040600788c */ /* 0x000fcc000bf06270 */
[----:B------:R-:W-:-:S13]  /*5200*/  PLOP3.LUT P0, PT, PT, PT, UP0, 0x80, 0x8 ;  /* 0x000000000008781c */ /* 0x000fda0003f0f008 */
[----:B------:R-:W-:Y:S05]  /*5210*/  @!P0 EXIT ;  /* 0x000000000000894d */ /* 0x000fea0003800000 */
[----:B------:R-:W-:Y:S01]  /*5220*/  BAR.SYNC.DEFER_BLOCKING 0x6, 0xa0 ;  /* 0x0182800000007b1d */ /* 0x000fe20000010000 */
[C---:B------:R-:W-:Y:S01]  /*5230*/  IMAD.SHL.U32 R0, R102.reuse, 0x20, RZ ;  /* 0x0000002066007824 */ /* 0x040fe200078e00ff */
[C---:B------:R-:W-:Y:S01]  /*5240*/  LOP3.LUT R103, R102.reuse, 0x2, RZ, 0xc0, !PT ;  /* 0x0000000266677812 */ /* 0x040fe200078ec0ff */
[C---:B------:R-:W-:Y:S01]  /*5250*/  IMAD.SHL.U32 R106, R102.reuse, 0x4, RZ ;  /* 0x00000004666a7824 */ /* 0x040fe200078e00ff */
[C---:B------:R-:W-:Y:S01]  /*5260*/  LOP3.LUT R99, R102.reuse, 0x60, RZ, 0xc0, !PT ;  /* 0x0000006066637812 */ /* 0x040fe200078ec0ff */
[----:B------:R-:W-:Y:S01]  /*5270*/  IMAD.U32 R46, R102, 0x10000, RZ ;  /* 0x00010000662e7824 */ /* 0x000fe200078e00ff */
[----:B------:R-:W-:Y:S02]  /*5280*/  UMOV UR52, 0x400 ;  /* 0x0000040000347882 */ /* 0x000fe40000000000 */
[----:B------:R-:W1:Y:S01]  /*5290*/  LDC R95, c[0x0][0x370] ;  /* 0x0000dc00ff5f7b82 */ /* 0x000e620000000800 */
[----:B------:R-:W-:Y:S01]  /*52a0*/  ULEA UR52, UR45, UR52, 0x18 ;  /* 0x000000342d347291 */ /* 0x000fe2000f8ec0ff */
[----:B------:R-:W-:Y:S01]  /*52b0*/  LOP3.LUT R4, R0, 0xc0, RZ, 0xc0, !PT ;  /* 0x000000c000047812 */ /* 0x000fe200078ec0ff */
[----:B------:R-:W-:Y:S01]  /*52c0*/  IMAD.MOV.U32 R98, RZ, RZ, 0x1 ;  /* 0x00000001ff627424 */ /* 0x000fe200078e00ff */
[----:B------:R-:W-:Y:S01]  /*52d0*/  LOP3.LUT R102, R102, 0x4, RZ, 0xc0, !PT ;  /* 0x0000000466667812 */ /* 0x000fe200078ec0ff */
[----:B------:R-:W-:Y:S01]  /*52e0*/  UIADD3 UR55, UPT, UPT, UR52, 0x200, URZ ;  /* 0x0000020034377890 */ /* 0x000fe2000fffe0ff */
[----:B------:R-:W-:Y:S01]  /*52f0*/  LOP3.LUT R106, R4, 0x18, R106, 0xf8, !PT ;  /* 0x00000018046a7812 */ /* 0x000fe200078ef86a */
[----:B------:R-:W-:Y:S01]  /*5300*/  IMAD.MOV.U32 R45, RZ, RZ, RZ ;  /* 0x000000ffff2d7224 */ /* 0x000fe200078e00ff */
[----:B------:R-:W2:Y:S01]  /*5310*/  LDC R42, c[0x0][0xb0c] ;  /* 0x0002c300ff2a7b82 */ /* 0x000ea20000000800 */
[----:B------:R-:W-:-:S02]  /*5320*/  IADD3 R105, PT, PT, -R102, 0x2, RZ ;  /* 0x0000000266697810 */ /* 0x000fc40007ffe1ff */
[----:B------:R-:W-:Y:S02]  /*5330*/  CS2R R96, SRZ ;  /* 0x0000000000607805 */ /* 0x000fe4000001ff00 */
[----:B------:R-:W-:Y:S01]  /*5340*/  LOP3.LUT R106, R106, 0xf20, R0, 0xf8, !PT ;  /* 0x00000f206a6a7812 */ /* 0x000fe200078ef800 */
[----:B------:R-:W-:Y:S01]  /*5350*/  IMAD.MOV.U32 R64, RZ, RZ, RZ ;  /* 0x000000ffff407224 */ /* 0x000fe200078e00ff */
[----:B------:R-:W-:Y:S01]  /*5360*/  LOP3.LUT R46, R46, 0x600000, RZ, 0xc0, !PT ;  /* 0x006000002e2e7812 */ /* 0x000fe200078ec0ff */
[----:B------:R-:W-:Y:S01]  /*5370*/  IMAD.MOV R103, RZ, RZ, -R103 ;  /* 0x000000ffff677224 */ /* 0x000fe200078e0a67 */
[----:B------:R-:W-:Y:S01]  /*5380*/  LEA R106, R106, UR55, 0x1 ;  /* 0x000000376a6a7c11 */ /* 0x000fe2000f8e08ff */
[----:B------:R-:W4:Y:S01]  /*5390*/  LDC R93, c[0x0][0xb20] ;  /* 0x0002c800ff5d7b82 */ /* 0x000f220000000800 */
[----:B------:R-:W3:Y:S01]  /*53a0*/  LDS R2, [UR52+0x190] ;  /* 0x00019034ff027984 */ /* 0x000ee20008000800 */
[----:B------:R-:W-:Y:S01]  /*53b0*/  IMAD.MOV R102, RZ, RZ, -R102 ;  /* 0x000000ffff667224 */ /* 0x000fe200078e0a66 */
[----:B------:R-:W1:Y:S01]  /*53c0*/  LDCU.64 UR56, c[0x0][0x348] ;  /* 0x00006900ff3877ac */ /* 0x000e620008000a00 */
[----:B------:R-:W-:Y:S01]  /*53d0*/  IMAD.SHL.U32 R105, R105, 0x10, RZ ;  /* 0x0000001069697824 */ /* 0x000fe200078e00ff */
[----:B------:R-:W1:Y:S03]  /*53e0*/  LDCU.64 UR36, c[0x0][0x888] ;  /* 0x00011100ff2477ac */ /* 0x000e660008000a00 */
[----:B------:R-:W1:Y:S01]  /*53f0*/  LDC R41, c[0x0][0xb30] ;  /* 0x0002cc00ff297b82 */ /* 0x000e620000000800 */
[----:B------:R-:W1:Y:S01]  /*5400*/  LDCU.64 UR46, c[0x0][0x8b0] ;  /* 0x00011600ff2e77ac */ /* 0x000e620008000a00 */
[----:B------:R-:W1:Y:S06]  /*5410*/  LDCU.64 UR38, c[0x0][0x8a8] ;  /* 0x00011500ff2677ac */ /* 0x000e6c0008000a00 */
[----:B------:R-:W1:Y:S01]  /*5420*/  LDC.64 R84, c[0x0][0xb10] ;  /* 0x0002c400ff547b82 */ /* 0x000e620000000a00 */
[----:B------:R-:W1:Y:S01]  /*5430*/  LDCU.64 UR48, c[0x0][0xa90] ;  /* 0x00015200ff3077ac */ /* 0x000e620008000a00 */
[----:B------:R-:W-:-:S06]  /*5440*/  UMOV UR54, URZ ;  /* 0x000000ff00367c82 */ /* 0x000fcc0008000000 */
[----:B------:R-:W1:Y:S01]  /*5450*/  LDC.64 R38, c[0x0][0xb18] ;  /* 0x0002c600ff267b82 */ /* 0x000e620000000a00 */
[----:B------:R-:W-:-:S07]  /*5460*/  UMOV UR53, URZ ;  /* 0x000000ff00357c82 */ /* 0x000fce0008000000 */
[----:B------:R-:W1:Y:S08]  /*5470*/  LDC.64 R80, c[0x0][0x888] ;  /* 0x00022200ff507b82 */ /* 0x000e700000000a00 */
[----:B------:R-:W1:Y:S01]  /*5480*/  LDC.64 R36, c[0x0][0xb28] ;  /* 0x0002ca00ff247b82 */ /* 0x000e620000000a00 */
[C---:B---3--:R-:W-:Y:S01]  /*5490*/  VIADD R3, R2.reuse, 0x40 ;  /* 0x0000004002037836 */ /* 0x048fe20000000000 */
[----:B------:R-:W-:-:S04]  /*54a0*/  LOP3.LUT R2, R2, 0xffff, RZ, 0xc0, !PT ;  /* 0x0000ffff02027812 */ /* 0x000fc800078ec0ff */
[----:B------:R-:W-:Y:S02]  /*54b0*/  LOP3.LUT R3, R3, 0xffff, RZ, 0xc0, !PT ;  /* 0x0000ffff03037812 */ /* 0x000fe400078ec0ff */
[----:B------:R-:W3:Y:S03]  /*54c0*/  LDC.64 R82, c[0x0][0x890] ;  /* 0x00022400ff527b82 */ /* 0x000ee60000000a00 */
[----:B------:R1:W-:Y:S05]  /*54d0*/  STL.64 [R1], R2 ;  /* 0x0000000201007387 */ /* 0x0003ea0000100a00 */
[----:B------:R-:W1:Y:S08]  /*54e0*/  LDC.64 R88, c[0x0][0xa80] ;  /* 0x0002a000ff587b82 */ /* 0x000e700000000a00 */
[----:B------:R-:W1:Y:S08]  /*54f0*/  LDC.64 R86, c[0x0][0xa88] ;  /* 0x0002a200ff567b82 */ /* 0x000e700000000a00 */
[----:B--2-4-:R-:W1:Y:S02]  /*5500*/  LDC R94, c[0x0][0x374] ;  /* 0x0000dd00ff5e7b82 */ /* 0x014e640000000800 */
.L_x_115:
[----:B-1----:R-:W-:Y:S04]  /*5510*/  SHF.L.U32 R2, R96, 0x1f, RZ ;  /* 0x0000001f60027819 */ /* 0x002fe800000006ff */
[----:B------:R-:W1:Y:S02]  /*5520*/  SYNCS.PHASECHK.TRANS64.TRYWAIT P0, [UR52+0x140], R2 ;  /* 0x00014002ff0075a7 */ /* 0x000e640008001134 */
[----:B-1----:R-:W-:Y:S05]  /*5530*/  @!P0 BRA `(.L_x_85) ;  /* 0x0000003400588947 */ /* 0x002fea0003800000 */
.L_x_178:
[----:B------:R-:W2:Y:S01]  /*5540*/  LDC.64 R10, c[0x0][0xb10] ;  /* 0x0002c400ff0a7b82 */ /* 0x000ea20000000a00 */
[----:B------:R-:W4:Y:S01]  /*5550*/  LDS.128 R20, [UR52+0x180] ;  /* 0x00018034ff147984 */ /* 0x000f220008000c00 */
[----:B------:R-:W-:Y:S01]  /*5560*/  UIADD3 UR4, UPT, UPT, UR52, 0x148, URZ ;  /* 0x0000014834047890 */ /* 0x000fe2000fffe0ff */
[----:B-1----:R-:W-:Y:S01]  /*5570*/  IMAD R0, R45, 0x4, R1 ;  /* 0x000000042d007824 */ /* 0x002fe200078e0201 */
[----:B------:R-:W-:Y:S04]  /*5580*/  ISETP.NE.AND P1, PT, R41, 0x1, PT ;  /* 0x000000012900780c */ /* 0x000fe80003f25270 */
[----:B------:R-:W1:Y:S01]  /*5590*/  LDC.64 R8, c[0x0][0xb18] ;  /* 0x0002c600ff087b82 */ /* 0x000e620000000a00 */
[----:B------:R-:W-:Y:S01]  /*55a0*/  UPRMT UR4, URZ, 0x654, UR4 ;  /* 0x00000654ff047896 */ /* 0x000fe20008000004 */
[----:B------:R-:W-:Y:S01]  /*55b0*/  ISETP.GE.AND P0, PT, R40, 0x1, PT ;  /* 0x000000012800780c */ /* 0x000fe20003f06270 */
[----:B------:R-:W-:Y:S01]  /*55c0*/  @!PT LDS RZ, [RZ] ;  /* 0x00000000fffff984 */ /* 0x000fe20000000800 */
[----:B------:R-:W-:Y:S01]  /*55d0*/  @!PT LDS RZ, [RZ] ;  /* 0x00000000fffff984 */ /* 0x000fe20000000800 */
[----:B------:R-:W-:Y:S01]  /*55e0*/  @!PT LDS RZ, [RZ] ;  /* 0x00000000fffff984 */ /* 0x000fe20000000800 */
[----:B------:R-:W-:Y:S01]  /*55f0*/  @!PT LDS RZ, [RZ] ;  /* 0x00000000fffff984 */ /* 0x000fe20000000800 */
[----:B------:R3:W-:Y:S06]  /*5600*/  MEMBAR.ALL.CTA ;  /* 0x0000000000007992 */ /* 0x0007ec0000008000 */
[----:B---3--:R-:W3:Y:S01]  /*5610*/  FENCE.VIEW.ASYNC.S ;  /* 0x00000000000073c6 */ /* 0x008ee20000000000 */
[----:B------:R-:W1:Y:S08]  /*5620*/  @!P1 LDC R12, c[0x0][0xb20] ;  /* 0x0002c800ff0c9b82 */ /* 0x000e700000000800 */
[----:B------:R-:W1:Y:S01]  /*5630*/  @!P1 LDC R7, c[0x0][0xb0c] ;  /* 0x0002c300ff079b82 */ /* 0x000e620000000800 */
[----:B---3--:R-:W-:Y:S01]  /*5640*/  SYNCS.ARRIVE.TRANS64.RED.A1T0 RZ, [UR4], RZ ;  /* 0x000000ffffff79a7 */ /* 0x008fe20008100404 */
[----:B------:R3:W5:Y:S01]  /*5650*/  LDL R16, [R0] ;  /* 0x0000000000107983 */ /* 0x0007620000100800 */
[----:B----4-:R-:W-:Y:S04]  /*5660*/  LOP3.LUT P4, RZ, R22, 0x1, RZ, 0xc0, !PT ;  /* 0x0000000116ff7812 */ /* 0x010fe8000788c0ff */
[----:B------:R-:W-:Y:S09]  /*5670*/  P2R R107, PR, RZ, 0x10 ;  /* 0x00000010ff6b7803 */ /* 0x000ff20000000000 */
[----:B------:R-:W-:Y:S02]  /*5680*/  @P4 MOV R44, R20 ;  /* 0x00000014002c4202 */ /* 0x000fe40000000f00 */
[----:B------:R-:W-:Y:S01]  /*5690*/  @P4 LOP3.LUT R43, R21, 0xffff, RZ, 0xc0, !PT ;  /* 0x0000ffff152b4812 */ /* 0x000fe200078ec0ff */
[----:B--23--:R-:W-:Y:S06]  /*56a0*/  @!P0 BRA `(.L_x_86) ;  /* 0x0000000000a48947 */ /* 0x00cfec0003800000 */
[----:B------:R-:W-:Y:S01]  /*56b0*/  IMAD.HI.U32 R0, R94, R39, RZ ;  /* 0x000000275e007227 */ /* 0x000fe200078e00ff */
[----:B------:R-:W-:Y:S02]  /*56c0*/  ISETP.NE.AND P0, PT, R38, 0x1, PT ;  /* 0x000000012600780c */ /* 0x000fe40003f05270 */
[----:B------:R-:W-:Y:S01]  /*56d0*/  ISETP.NE.AND P2, PT, R40, 0x1, PT ;  /* 0x000000012800780c */ /* 0x000fe20003f45270 */
[----:B------:R-:W-:Y:S01]  /*56e0*/  IMAD.HI.U32 R4, R95, R84, RZ ;  /* 0x000000545f047227 */ /* 0x000fe200078e00ff */
[----:B------:R-:W-:Y:S02]  /*56f0*/  SHF.R.U32.HI R0, RZ, R93, R0 ;  /* 0x0000005dff007219 */ /* 0x000fe40000011600 */
[----:B------:R-:W-:Y:S01]  /*5700*/  ISETP.NE.AND P3, PT, R42, 0x1, PT ;  /* 0x000000012a00780c */ /* 0x000fe20003f65270 */
[----:B------:R-:W-:Y:S01]  /*5710*/  IMAD.HI.U32 R6, R43, R39, RZ ;  /* 0x000000272b067227 */ /* 0x000fe200078e00ff */
[-C--:B------:R-:W-:Y:S02]  /*5720*/  SHF.R.U32.HI R4, RZ, R85.reuse, R4 ;  /* 0x00000055ff047219 */ /* 0x080fe40000011604 */
        /* <DEDUP_REMOVED lines=14> */
[C---:B------:R-:W-:Y:S03]  /*5810*/  IMAD.HI.U32 R0, R3.reuse, R36, RZ ;  /* 0x0000002403007227 */ /* 0x040fe600078e00ff */
[C---:B------:R-:W-:Y:S02]  /*5820*/  ISETP.GE.OR P0, PT, R2.reuse, R5, P0 ;  /* 0x000000050200720c */ /* 0x040fe40000706670 */
[----:B------:R-:W-:Y:S04]  /*5830*/  SHF.R.U32.HI R0, RZ, R37, R0 ;  /* 0x00000025ff007219 */ /* 0x000fe80000011600 */
[C---:B------:R-:W-:Y:S05]  /*5840*/  SEL R6, R3.reuse, R0, !P2 ;  /* 0x0000000003067207 */ /* 0x040fea0005000000 */
        /* <DEDUP_REMOVED lines=14> */
[----:B------:R-:W-:Y:S07]  /*5930*/  IMAD R43, R3, R38, R43 ;  /* 0x00000026032b7224 */ /* 0x000fee00078e022b */
.L_x_86:
[----:B-1----:R-:W-:Y:S01]  /*5940*/  @!P1 ISETP.NE.AND P0, PT, R8, 0x1, PT ;  /* 0x000000010800980c */ /* 0x002fe20003f05270 */
[----:B------:R-:W-:Y:S01]  /*5950*/  @!P1 IMAD.HI.U32 R0, R44, R10, RZ ;  /* 0x0000000a2c009227 */ /* 0x000fe200078e00ff */
[----:B------:R-:W-:Y:S01]  /*5960*/  @!P1 ISETP.NE.AND P2, PT, R7, 0x1, PT ;  /* 0x000000010700980c */ /* 0x000fe20003f45270 */
[----:B------:R-:W-:Y:S01]  /*5970*/  ULOP3.LUT UP0, URZ, UR55, 0x1b0, URZ, 0xc0, !UPT ;  /* 0x000001b037ff7892 */ /* 0x000fe2000f80c0ff */
[----:B------:R-:W-:Y:S01]  /*5980*/  R2UR UR41, R14 ;  /* 0x000000000e2972ca */ /* 0x000fe200000e0000 */
[C---:B------:R-:W-:Y:S01]  /*5990*/  @!P1 IMAD.HI.U32 R2, R43.reuse, R9, RZ ;  /* 0x000000092b029227 */ /* 0x040fe200078e00ff */
[----:B------:R-:W-:Y:S02]  /*59a0*/  @!P1 SHF.R.U32.HI R0, RZ, R11, R0 ;  /* 0x0000000bff009219 */ /* 0x000fe40000011600 */
[----:B------:R-:W-:Y:S02]  /*59b0*/  @P4 SHF.R.U32.HI R104, RZ, 0x10, R21 ;  /* 0x00000010ff684819 */ /* 0x000fe40000011615 */
[----:B------:R-:W-:Y:S02]  /*59c0*/  @!P1 SHF.R.U32.HI R2, RZ, R12, R2 ;  /* 0x0000000cff029219 */ /* 0x000fe40000011602 */
[----:B------:R-:W-:Y:S02]  /*59d0*/  @!P1 SEL R3, R44, R0, !P2 ;  /* 0x000000002c039207 */ /* 0x000fe40005000000 */
[----:B------:R-:W-:Y:S03]  /*59e0*/  @!P1 SEL R2, R43, R2, !P0 ;  /* 0x000000022b029207 */ /* 0x000fe60004000000 */
[----:B------:R-:W-:Y:S02]  /*59f0*/  USHF.L.U32 UR41, UR41, 0x6, URZ ;  /* 0x0000000629297899 */ /* 0x000fe400080006ff */
[----:B------:R-:W-:Y:S02]  /*5a00*/  @!P1 IMAD.IADD R0, R2, 0x1, -R3 ;  /* 0x0000000102009824 */ /* 0x000fe400078e0a03 */
[----:B------:R-:W-:Y:S02]  /*5a10*/  @!P1 IMAD.IADD R2, R3, 0x1, -R2 ;  /* 0x0000000103029824 */ /* 0x000fe400078e0a02 */
[----:B------:R-:W-:Y:S02]  /*5a20*/  @!P1 IMAD R44, R0, R7, R44 ;  /* 0x00000007002c9224 */ /* 0x000fe400078e022c */
[----:B------:R-:W-:Y:S01]  /*5a30*/  @!P1 IMAD R43, R2, R8, R43 ;  /* 0x00000008022b9224 */ /* 0x000fe200078e022b */
[----:B------:R-:W-:Y:S06]  /*5a40*/  BRA.U !UP0, `(.L_x_87) ;  /* 0x00000001087c7547 */ /* 0x000fec000b800000 */
[----:B------:R-:W1:Y:S01]  /*5a50*/  LDCU.64 UR8, c[0x4][0x80] ;  /* 0x01001000ff0877ac */ /* 0x000e620008000a00 */
[----:B------:R-:W-:Y:S01]  /*5a60*/  MOV R2, 0x0 ;  /* 0x0000000000027802 */ /* 0x000fe20000000f00 */
[----:B------:R-:W-:Y:S02]  /*5a70*/  HFMA2 R12, -RZ, RZ, 0, 5.9604644775390625e-08 ;  /* 0x00000001ff0c7431 */ /* 0x000fe400000001ff */
[----:B------:R-:W-:Y:S01]  /*5a80*/  IMAD.MOV.U32 R8, RZ, RZ, 0x70 ;  /* 0x00000070ff087424 */ /* 0x000fe200078e00ff */
[----:B------:R2:W3:Y:S01]  /*5a90*/  LDC.64 R14, c[0x4][R2] ;  /* 0x01000000020e7b82 */ /* 0x0004e20000000a00 */
[----:B------:R-:W4:Y:S01]  /*5aa0*/  LDCU.64 UR6, c[0x4][0x88] ;  /* 0x01001100ff0677ac */ /* 0x000f220008000a00 */
[----:B------:R-:W-:Y:S01]  /*5ab0*/  IMAD.MOV.U32 R13, RZ, RZ, RZ ;  /* 0x000000ffff0d7224 */ /* 0x000fe200078e00ff */
[----:B------:R-:W2:Y:S01]  /*5ac0*/  LDCU.64 UR4, c[0x4][0x8] ;  /* 0x01000100ff0477ac */ /* 0x000ea20008000a00 */
[----:B-1----:R-:W-:Y:S01]  /*5ad0*/  MOV R5, UR9 ;  /* 0x0000000900057c02 */ /* 0x002fe20008000f00 */
[----:B------:R-:W-:Y:S01]  /*5ae0*/  IMAD.U32 R4, RZ, RZ, UR8 ;  /* 0x00000008ff047e24 */ /* 0x000fe2000f8e00ff */
[----:B----4-:R-:W-:Y:S01]  /*5af0*/  MOV R7, UR7 ;  /* 0x0000000700077c02 */ /* 0x010fe20008000f00 */
[----:B------:R-:W-:Y:S01]  /*5b00*/  IMAD.U32 R6, RZ, RZ, UR6 ;  /* 0x00000006ff067e24 */ /* 0x000fe2000f8e00ff */
[----:B--2---:R-:W-:Y:S01]  /*5b10*/  MOV R11, UR5 ;  /* 0x00000005000b7c02 */ /* 0x004fe20008000f00 */
[----:B------:R-:W-:Y:S02]  /*5b20*/  IMAD.U32 R10, RZ, RZ, UR4 ;  /* 0x00000004ff0a7e24 */ /* 0x000fe4000f8e00ff */
[----:B------:R-:W-:Y:S07]  /*5b30*/  LEPC R20, `(.L_x_88) ;  /* 0x000000001014794e */ /* 0x000fee0000000000 */
[----:B---3-5:R-:W-:Y:S05]  /*5b40*/  CALL.ABS.NOINC R14 ;  /* 0x000000000e007343 */ /* 0x028fea0003c00000 */
.L_x_88:
[----:B------:R-:W1:Y:S01]  /*5b50*/  LDCU.64 UR8, c[0x4][0x80] ;  /* 0x01001000ff0877ac */ /* 0x000e620008000a00 */
[----:B------:R-:W2:Y:S01]  /*5b60*/  LDC.64 R2, c[0x4][R2] ;  /* 0x0100000002027b82 */ /* 0x000ea20000000a00 */
[----:B------:R-:W-:Y:S02]  /*5b70*/  HFMA2 R12, -RZ, RZ, 0, 5.9604644775390625e-08 ;  /* 0x00000001ff0c7431 */ /* 0x000fe400000001ff */
[----:B------:R-:W-:Y:S02]  /*5b80*/  IMAD.MOV.U32 R8, RZ, RZ, 0x70 ;  /* 0x00000070ff087424 */ /* 0x000fe400078e00ff */
[----:B------:R-:W-:Y:S01]  /*5b90*/  IMAD.MOV.U32 R13, RZ, RZ, RZ ;  /* 0x000000ffff0d7224 */ /* 0x000fe200078e00ff */
[----:B------:R-:W3:Y:S01]  /*5ba0*/  LDCU.64 UR6, c[0x4][0x88] ;  /* 0x01001100ff0677ac */ /* 0x000ee20008000a00 */
[----:B------:R-:W4:Y:S01]  /*5bb0*/  LDCU.64 UR4, c[0x4][0x8] ;  /* 0x01000100ff0477ac */ /* 0x000f220008000a00 */
[----:B-1----:R-:W-:Y:S02]  /*5bc0*/  MOV R4, UR8 ;  /* 0x0000000800047c02 */ /* 0x002fe40008000f00 */
[----:B------:R-:W-:Y:S02]  /*5bd0*/  MOV R5, UR9 ;  /* 0x0000000900057c02 */ /* 0x000fe40008000f00 */
[----:B---3--:R-:W-:Y:S01]  /*5be0*/  MOV R7, UR7 ;  /* 0x0000000700077c02 */ /* 0x008fe20008000f00 */
[----:B------:R-:W-:Y:S01]  /*5bf0*/  IMAD.U32 R6, RZ, RZ, UR6 ;  /* 0x00000006ff067e24 */ /* 0x000fe2000f8e00ff */
[----:B----4-:R-:W-:Y:S01]  /*5c00*/  MOV R11, UR5 ;  /* 0x00000005000b7c02 */ /* 0x010fe20008000f00 */
[----:B------:R-:W-:Y:S02]  /*5c10*/  IMAD.U32 R10, RZ, RZ, UR4 ;  /* 0x00000004ff0a7e24 */ /* 0x000fe4000f8e00ff */
[----:B------:R-:W-:Y:S07]  /*5c20*/  LEPC R20, `(.L_x_87) ;  /* 0x000000001014794e */ /* 0x000fee0000000000 */
[----:B--2---:R-:W-:Y:S05]  /*5c30*/  CALL.ABS.NOINC R2 ;  /* 0x0000000002007343 */ /* 0x004fea0003c00000 */
.L_x_87:
[----:B------:R-:W-:Y:S01]  /*5c40*/  ISETP.NE.U32.AND P3, PT, R82, RZ, PT ;  /* 0x000000ff5200720c */ /* 0x000fe20003f65070 */
[----:B------:R-:W-:Y:S01]  /*5c50*/  UISETP.NE.U32.AND UP0, UPT, UR46, URZ, UPT ;  /* 0x000000ff2e00728c */ /* 0x000fe2000bf05070 */
[----:B------:R-:W-:Y:S02]  /*5c60*/  ISETP.NE.AND P6, PT, R101, RZ, PT ;  /* 0x000000ff6500720c */ /* 0x000fe40003fc5270 */
[----:B------:R-:W-:Y:S01]  /*5c70*/  ISETP.NE.AND.EX P3, PT, R83, RZ, PT, P3 ;  /* 0x000000ff5300720c */ /* 0x000fe20003f65330 */
[----:B------:R-:W-:Y:S01]  /*5c80*/  UISETP.NE.AND.EX UP0, UPT, UR47, URZ, UPT, UP0 ;  /* 0x000000ff2f00728c */ /* 0x000fe2000bf05300 */
[----:B------:R-:W-:Y:S02]  /*5c90*/  ISETP.NE.U32.AND P1, PT, RZ, UR36, PT ;  /* 0x00000024ff007c0c */ /* 0x000fe4000bf25070 */
[----:B------:R-:W-:Y:S02]  /*5ca0*/  PLOP3.LUT P0, PT, PT, PT, PT, 0x8, 0x80 ;  /* 0x000000000080781c */ /* 0x000fe40003f0e170 */
[----:B------:R-:W-:Y:S05]  /*5cb0*/  ISETP.NE.AND.EX P1, PT, RZ, UR37, PT, P1 ;  /* 0x00000025ff007c0c */ /* 0x000fea000bf25310 */
[----:B------:R-:W-:Y:S02]  /*5cc0*/  @P6 PLOP3.LUT P0, PT, P3, PT, PT, 0x80, 0x8 ;  /* 0x000000000008681c */ /* 0x000fe40001f0f070 */
[----:B------:R-:W-:Y:S11]  /*5cd0*/  @!P3 BRA `(.L_x_89) ;  /* 0x00000000002cb947 */ /* 0x000ff60003800000 */
[----:B------:R-:W-:Y:S01]  /*5ce0*/  ISETP.NE.U32.AND P2, PT, R80, RZ, PT ;  /* 0x000000ff5000720c */ /* 0x000fe20003f45070 */
[----:B------:R-:W-:Y:S03]  /*5cf0*/  IMAD.MOV.U32 R92, RZ, RZ, 0x1 ;  /* 0x00000001ff5c7424 */ /* 0x000fe600078e00ff */
[----:B------:R-:W-:Y:S11]  /*5d00*/  ISETP.NE.AND.EX P2, PT, R81, RZ, PT, P2 ;  /* 0x000000ff5100720c */ /* 0x000ff60003f45320 */
[----:B------:R-:W-:Y:S02]  /*5d10*/  @!UPT UIADD3 URZ, UPT, UPT, URZ, URZ, URZ ;  /* 0x000000fffffff290 */ /* 0x000fe4000fffe0ff */
[----:B------:R-:W1:Y:S01]  /*5d20*/  @P2 LDC.64 R2, c[0x0][0x888] ;  /* 0x00022200ff022b82 */ /* 0x000e620000000a00 */
[----:B------:R-:W-:Y:S04]  /*5d30*/  @P2 IMAD R0, R17, R82, RZ ;  /* 0x0000005211002224 */ /* 0x000fe800078e02ff */
[----:B-1----:R-:W-:Y:S04]  /*5d40*/  @P2 IMAD.WIDE R2, R0, 0x4, R2 ;  /* 0x0000000400022825 */ /* 0x002fe800078e0202 */
[----:B------:R-:W-:Y:S01]  /*5d50*/  HFMA2 R0, -RZ, RZ, 0, 5.9604644775390625e-08 ;  /* 0x00000001ff007431 */ /* 0x000fe200000001ff */
[----:B-----5:R1:W5:Y:S04]  /*5d60*/  @P2 LDG.E R49, desc[UR50][R2.64] ;  /* 0x0000003202312981 */ /* 0x020368000c1e1900 */
[----:B------:R-:W-:Y:S01]  /*5d70*/  @!P2 PRMT R92, R0, 0x7610, R92 ;  /* 0x00007610005ca816 */ /* 0x000fe2000000005c */
[----:B-1----:R-:W2:Y:S06]  /*5d80*/  @!P2 LDC R49, c[0x0][0x880] ;  /* 0x00022000ff31ab82 */ /* 0x002eac0000000800 */
.L_x_89:
[----:B------:R-:W-:Y:S05]  /*5d90*/  BRA.U !UP0, `(.L_x_90) ;  /* 0x0000000108207547 */ /* 0x000fea000b800000 */
[----:B------:R-:W-:Y:S04]  /*5da0*/  ISETP.NE.U32.AND P2, PT, RZ, UR38, PT ;  /* 0x00000026ff007c0c */ /* 0x000fe8000bf45070 */
[----:B------:R-:W-:Y:S11]  /*5db0*/  ISETP.NE.AND.EX P2, PT, RZ, UR39, PT, P2 ;  /* 0x00000027ff007c0c */ /* 0x000ff6000bf45320 */
[----:B------:R-:W-:Y:S02]  /*5dc0*/  @!UPT UIADD3 URZ, UPT, UPT, URZ, URZ, URZ ;  /* 0x000000fffffff290 */ /* 0x000fe4000fffe0ff */
[----:B------:R-:W1:Y:S01]  /*5dd0*/  @P2 LDC.64 R2, c[0x0][0x8a8] ;  /* 0x00022a00ff022b82 */ /* 0x000e620000000a00 */
[----:B------:R-:W-:Y:S04]  /*5de0*/  @P2 IMAD R0, R17, UR46, RZ ;  /* 0x0000002e11002c24 */ /* 0x000fe8000f8e02ff */
[----:B-1----:R-:W-:Y:S05]  /*5df0*/  @P2 IMAD.WIDE R2, R0, 0x4, R2 ;  /* 0x0000000400022825 */ /* 0x002fea00078e0202 */
[----:B-----5:R1:W5:Y:S02]  /*5e00*/  @P2 LDG.E R47, desc[UR50][R2.64] ;  /* 0x00000032022f2981 */ /* 0x020364000c1e1900 */
[----:B-1----:R-:W3:Y:S02]  /*5e10*/  @!P2 LDC R47, c[0x0][0x8a0] ;  /* 0x00022800ff2fab82 */ /* 0x002ee40000000800 */
.L_x_90:
[----:B--2--5:R-:W-:Y:S01]  /*5e20*/  FSETP.NEU.AND P2, PT, R49, RZ, PT ;  /* 0x000000ff3100720b */ /* 0x024fe20003f4d000 */
[----:B------:R-:W-:Y:S01]  /*5e30*/  IMAD.SHL.U32 R110, R18, 0x80, RZ ;  /* 0x00000080126e7824 */ /* 0x000fe200078e00ff */
[----:B------:R-:W-:Y:S01]  /*5e40*/  SEL R4, RZ, 0xffffffff, P1 ;  /* 0xffffffffff047807 */ /* 0x000fe20000800000 */
[----:B------:R-:W-:Y:S01]  /*5e50*/  IMAD.SHL.U32 R75, R64, 0x2000, RZ ;  /* 0x00002000404b7824 */ /* 0x000fe200078e00ff */
[----:B------:R-:W-:Y:S01]  /*5e60*/  @P6 LOP3.LUT P1, RZ, R92, 0xff, RZ, 0xc0, !PT ;  /* 0x000000ff5cff6812 */ /* 0x000fe2000782c0ff */
[----:B------:R-:W-:Y:S01]  /*5e70*/  IMAD.HI.U32 R108, R110, R89, RZ ;  /* 0x000000596e6c7227 */ /* 0x000fe200078e00ff */
[----:B------:R-:W-:Y:S01]  /*5e80*/  @P6 SEL R0, RZ, 0xffffffff, P2 ;  /* 0xffffffffff006807 */ /* 0x000fe20001000000 */
[----:B------:R-:W-:Y:S01]  /*5e90*/  BSSY B1, `(.L_x_91) ;  /* 0x000004a000017945 */ /* 0x000fe20003800000 */
[----:B------:R-:W-:Y:S01]  /*5ea0*/  LOP3.LUT R66, R98, 0x1, RZ, 0x3c, !PT ;  /* 0x0000000162427812 */ /* 0x000fe200078e3cff */
[----:B------:R-:W-:Y:S01]  /*5eb0*/  IMAD.SHL.U32 R114, R103, 0x10, RZ ;  /* 0x0000001067727824 */ /* 0x000fe200078e00ff */
[----:B------:R-:W-:Y:S01]  /*5ec0*/  @P0 SEL R0, R4, R0, !P1 ;  /* 0x0000000004000207 */ /* 0x000fe20004800000 */
[----:B------:R-:W-:Y:S01]  /*5ed0*/  IMAD.IADD R74, R106, 0x1, R75 ;  /* 0x000000016a4a7824 */ /* 0x000fe200078e024b */
[----:B------:R-:W-:Y:S01]  /*5ee0*/  ISETP.NE.AND P0, PT, R88, 0x1, PT ;  /* 0x000000015800780c */ /* 0x000fe20003f05270 */
[----:B------:R-:W-:Y:S01]  /*5ef0*/  IMAD.SHL.U32 R113, R102, 0x10, RZ ;  /* 0x0000001066717824 */ /* 0x000fe200078e00ff */
[----:B------:R-:W-:Y:S01]  /*5f00*/  @P6 LOP3.LUT R0, R0, 0x1, RZ, 0xc0, !PT ;  /* 0x0000000100006812 */ /* 0x000fe200078ec0ff */
[----:B------:R-:W-:Y:S01]  /*5f10*/  IMAD.IADD R73, R74, 0x1, R114 ;  /* 0x000000014a497824 */ /* 0x000fe200078e0272 */
[----:B------:R-:W-:Y:S01]  /*5f20*/  SHF.R.U32.HI R108, RZ, R86, R108 ;  /* 0x00000056ff6c7219 */ /* 0x000fe2000001166c */
[----:B------:R-:W-:Y:S01]  /*5f30*/  IMAD.MOV.U32 R116, RZ, RZ, 0x1 ;  /* 0x00000001ff747424 */ /* 0x000fe200078e00ff */
[----:B------:R-:W-:Y:S01]  /*5f40*/  ISETP.NE.U32.OR P4, PT, R0, 0x1, !P6 ;  /* 0x000000010000780c */ /* 0x000fe20007785470 */
[----:B------:R-:W-:Y:S01]  /*5f50*/  IMAD.IADD R48, R46, 0x1, R16 ;  /* 0x000000012e307824 */ /* 0x000fe200078e0210 */
[----:B------:R-:W-:Y:S01]  /*5f60*/  LEA R0, R64, UR52, 0x3 ;  /* 0x0000003440007c11 */ /* 0x000fe2000f8e18ff */
[----:B------:R-:W-:Y:S01]  /*5f70*/  IMAD.MOV.U32 R115, RZ, RZ, R64 ;  /* 0x000000ffff737224 */ /* 0x000fe200078e0040 */
[----:B------:R-:W-:Y:S02]  /*5f80*/  SEL R108, R110, R108, !P0 ;  /* 0x0000006c6e6c7207 */ /* 0x000fe40004000000 */
[----:B------:R-:W-:Y:S02]  /*5f90*/  CS2R R78, SRZ ;  /* 0x00000000004e7805 */ /* 0x000fe4000001ff00 */
[----:B------:R-:W-:Y:S02]  /*5fa0*/  ISETP.NE.AND P0, PT, R87, 0x1, PT ;  /* 0x000000015700780c */ /* 0x000fe40003f05270 */
[----:B------:R-:W-:Y:S02]  /*5fb0*/  CS2R R76, SRZ ;  /* 0x00000000004c7805 */ /* 0x000fe4000001ff00 */
[----:B------:R-:W-:Y:S01]  /*5fc0*/  LEA R65, R45, UR52, 0x3 ;  /* 0x000000342d417c11 */ /* 0x000fe2000f8e18ff */
[----:B------:R-:W-:Y:S01]  /*5fd0*/  IMAD.HI.U32 R109, R108, UR48, RZ ;  /* 0x000000306c6d7c27 */ /* 0x000fe2000f8e00ff */
[----:B------:R-:W-:Y:S02]  /*5fe0*/  SEL R3, RZ, 0xffffffff, P2 ;  /* 0xffffffffff037807 */ /* 0x000fe40001000000 */
[----:B------:R-:W-:Y:S01]  /*5ff0*/  LOP3.LUT P2, R111, R92, 0xff, RZ, 0xc0, !PT ;  /* 0x000000ff5c6f7812 */ /* 0x000fe2000784c0ff */
[----:B------:R-:W-:Y:S01]  /*6000*/  IMAD.MOV R5, RZ, RZ, -R108 ;  /* 0x000000ffff057224 */ /* 0x000fe200078e0a6c */
[----:B------:R-:W-:Y:S02]  /*6010*/  @P4 SHF.L.U32 R2, R66, 0x1f, RZ ;  /* 0x0000001f42024819 */ /* 0x000fe400000006ff */
[----:B------:R-:W-:Y:S02]  /*6020*/  CS2R R70, SRZ ;  /* 0x0000000000467805 */ /* 0x000fe4000001ff00 */
[----:B------:R-:W-:Y:S01]  /*6030*/  SHF.R.U32.HI R109, RZ, UR49, R109 ;  /* 0x00000031ff6d7c19 */ /* 0x000fe2000801166d */
[----:B------:R-:W-:Y:S01]  /*6040*/  IMAD R110, R88, R5, R110 ;  /* 0x00000005586e7224 */ /* 0x000fe200078e026e */
[----:B------:R1:W2:Y:S01]  /*6050*/  @P4 SYNCS.PHASECHK.TRANS64.TRYWAIT P1, [R0+URZ+0x100], R2 ;  /* 0x00010002000045a7 */ /* 0x0002a200080211ff */
[----:B------:R-:W-:Y:S02]  /*6060*/  @P3 SEL R3, R4, R3, !P2 ;  /* 0x0000000304033207 */ /* 0x000fe40005000000 */
[----:B------:R-:W-:Y:S02]  /*6070*/  CS2R R68, SRZ ;  /* 0x0000000000447805 */ /* 0x000fe4000001ff00 */
[----:B------:R-:W-:Y:S02]  /*6080*/  SEL R109, R108, R109, !P0 ;  /* 0x0000006d6c6d7207 */ /* 0x000fe40004000000 */
[----:B------:R-:W-:Y:S02]  /*6090*/  CS2R R62, SRZ ;  /* 0x00000000003e7805 */ /* 0x000fe4000001ff00 */
[----:B------:R-:W-:Y:S02]  /*60a0*/  LOP3.LUT R3, R3, 0x1, RZ, 0xc0, !PT ;  /* 0x0000000103037812 */ /* 0x000fe400078ec0ff */
[----:B------:R-:W-:Y:S02]  /*60b0*/  CS2R R60, SRZ ;  /* 0x00000000003c7805 */ /* 0x000fe4000001ff00 */
[----:B------:R-:W-:Y:S01]  /*60c0*/  P2R R112, PR, RZ, 0x10 ;  /* 0x00000010ff707803 */ /* 0x000fe20000000000 */
[----:B------:R-:W-:Y:S01]  /*60d0*/  IMAD.MOV R4, RZ, RZ, -R109 ;  /* 0x000000ffff047224 */ /* 0x000fe200078e0a6d */
[----:B------:R-:W-:Y:S02]  /*60e0*/  ISETP.NE.U32.AND P2, PT, R3, 0x1, PT ;  /* 0x000000010300780c */ /* 0x000fe40003f45070 */
[----:B------:R-:W-:Y:S02]  /*60f0*/  CS2R R58, SRZ ;  /* 0x00000000003a7805 */ /* 0x000fe4000001ff00 */
[----:B------:R-:W-:Y:S01]  /*6100*/  CS2R R56, SRZ ;  /* 0x0000000000387805 */ /* 0x000fe2000001ff00 */
[----:B------:R-:W-:Y:S01]  /*6110*/  IMAD R108, R87, R4, R108 ;  /* 0x00000004576c7224 */ /* 0x000fe200078e026c */
[----:B------:R-:W-:Y:S01]  /*6120*/  P2R R117, PR, RZ, 0x4 ;  /* 0x00000004ff757803 */ /* 0x000fe20000000000 */
[----:B------:R-:W-:Y:S02]  /*6130*/  IMAD.IADD R72, R74, 0x1, R113 ;  /* 0x000000014a487824 */ /* 0x000fe400078e0271 */
[----:B------:R-:W-:Y:S01]  /*6140*/  IMAD.IADD R67, R105, 0x1, R73 ;  /* 0x0000000169437824 */ /* 0x000fe200078e0249 */
[----:B-1----:R-:W-:Y:S04]  /*6150*/  SHF.L.U32 R2, R97, 0x1f, RZ ;  /* 0x0000001f61027819 */ /* 0x002fe800000006ff */
[----:B------:R1:W4:Y:S01]  /*6160*/  SYNCS.PHASECHK.TRANS64.TRYWAIT P0, [R65+URZ+0x150], R2 ;  /* 0x00015002410075a7 */ /* 0x00032200080011ff */
[----:B--2---:R-:W-:Y:S01]  /*6170*/  @P4 SEL R116, RZ, 0x1, !P1 ;  /* 0x00000001ff744807 */ /* 0x004fe20004800000 */
[----:B-1----:R-:W-:Y:S06]  /*6180*/  @!P4 BRA `(.L_x_92) ;  /* 0x000000000068c947 */ /* 0x002fec0003800000 */
[----:B------:R-:W-:Y:S01]  /*6190*/  ISETP.NE.AND P1, PT, R116, RZ, PT ;  /* 0x000000ff7400720c */ /* 0x000fe20003f25270 */
[----:B------:R-:W-:Y:S01]  /*61a0*/  BSSY B0, `(.L_x_93) ;  /* 0x000000d000007945 */ /* 0x000fe20003800000 */
[----:B------:R-:W-:Y:S02]  /*61b0*/  CS2R R58, SRZ ;  /* 0x00000000003a7805 */ /* 0x000fe4000001ff00 */
[----:B------:R-:W-:Y:S02]  /*61c0*/  CS2R R56, SRZ ;  /* 0x0000000000387805 */ /* 0x000fe4000001ff00 */
[----:B------:R-:W-:Y:S02]  /*61d0*/  CS2R R62, SRZ ;  /* 0x00000000003e7805 */ /* 0x000fe4000001ff00 */
[----:B------:R-:W-:Y:S02]  /*61e0*/  CS2R R60, SRZ ;  /* 0x00000000003c7805 */ /* 0x000fe4000001ff00 */
[----:B------:R-:W-:Y:S02]  /*61f0*/  CS2R R70, SRZ ;  /* 0x0000000000467805 */ /* 0x000fe4000001ff00 */
[----:B------:R-:W-:Y:S02]  /*6200*/  CS2R R68, SRZ ;  /* 0x0000000000447805 */ /* 0x000fe4000001ff00 */
[----:B------:R-:W-:Y:S02]  /*6210*/  CS2R R78, SRZ ;  /* 0x00000000004e7805 */ /* 0x000fe4000001ff00 */
[----:B------:R-:W-:Y:S01]  /*6220*/  CS2R R76, SRZ ;  /* 0x00000000004c7805 */ /* 0x000fe2000001ff00 */
[----:B------:R-:W-:Y:S06]  /*6230*/  @P1 BRA `(.L_x_94) ;  /* 0x00000000000c1947 */ /* 0x000fec0003800000 */
[----:B------:R-:W-:Y:S04]  /*6240*/  SHF.L.U32 R3, R66, 0x1f, RZ ;  /* 0x0000001f42037819 */ /* 0x000fe800000006ff */
[----:B------:R-:W1:Y:S02]  /*6250*/  SYNCS.PHASECHK.TRANS64.TRYWAIT P1, [R0+URZ+0x100], R3 ;  /* 0x00010003000075a7 */ /* 0x000e6400080211ff */
[----:B-1----:R-:W-:Y:S05]  /*6260*/  @!P1 BRA `(.L_x_95) ;  /* 0x0000002800249947 */ /* 0x002fea0003800000 */
.L_x_94:
[----:B------:R-:W-:Y:S05]  /*6270*/  BSYNC B0 ;  /* 0x0000000000007941 */ /* 0x000fea0003800000 */
.L_x_93:
[----:B------:R-:W-:Y:S01]  /*6280*/  ISETP.NE.AND P1, PT, R117, RZ, PT ;  /* 0x000000ff7500720c */ /* 0x000fe20003f25270 */
[----:B------:R-:W-:Y:S11]  /*6290*/  VIADD R115, R64, 0x1 ;  /* 0x0000000140737836 */ /* 0x000ff60000000000 */
[----:B------:R-:W-:Y:S01]  /*62a0*/  @!UPT UIADD3 URZ, UPT, UPT, URZ, URZ, URZ ;  /* 0x000000fffffff290 */ /* 0x000fe2000fffe0ff */
[----:B------:R2:W2:Y:S04]  /*62b0*/  @P1 LDS.128 R56, [R74] ;  /* 0x000000004a381984 */ /* 0x0004a80000000c00 */
[----:B------:R2:W2:Y:S04]  /*62c0*/  @P1 LDS.128 R60, [R73+0x10] ;  /* 0x00001000493c1984 */ /* 0x0004a80000000c00 */
[----:B------:R2:W2:Y:S04]  /*62d0*/  @P1 LDS.128 R68, [R72+0x20] ;  /* 0x0000200048441984 */ /* 0x0004a80000000c00 */
[----:B------:R2:W2:Y:S01]  /*62e0*/  @P1 LDS.128 R76, [R67+0x10] ;  /* 0x00001000434c1984 */ /* 0x0004a20000000c00 */
[C---:B------:R-:W-:Y:S04]  /*62f0*/  ISETP.NE.AND P1, PT, R115.reuse, 0x3, PT ;  /* 0x000000037300780c */ /* 0x040fe80003f25270 */
[----:B-1----:R-:W-:Y:S02]  /*6300*/  SEL R0, RZ, 0x1, P1 ;  /* 0x00000001ff007807 */ /* 0x002fe40000800000 */
[----:B------:R-:W-:Y:S02]  /*6310*/  SEL R115, R115, RZ, P1 ;  /* 0x000000ff73737207 */ /* 0x000fe40000800000 */
[----:B------:R-:W-:Y:S02]  /*6320*/  LOP3.LUT R66, R66, R0, RZ, 0x3c, !PT ;  /* 0x0000000042427212 */ /* 0x000fe400078e3cff */
.L_x_92:
[----:B------:R-:W-:Y:S05]  /*6330*/  BSYNC B1 ;  /* 0x0000000000017941 */ /* 0x000fea0003800000 */
.L_x_91:
[----:B------:R-:W-:Y:S04]  /*6340*/  SHF.R.U32.HI R0, RZ, 0x15, R48 ;  /* 0x00000015ff007819 */ /* 0x000fe80000011630 */
[----:B------:R-:W-:Y:S01]  /*6350*/  LOP3.LUT P1, RZ, R0, 0x3, R100, 0x48, !PT ;  /* 0x0000000300ff7812 */ /* 0x000fe20007824864 */
[----:B------:R-:W-:Y:S01]  /*6360*/  @!UPT UIADD3 URZ, UPT, UPT, URZ, URZ, URZ ;  /* 0x000000fffffff290 */ /* 0x000fe2000fffe0ff */
[----:B----4-:R-:W-:Y:S11]  /*6370*/  @P0 BRA `(.L_x_96) ;  /* 0x0000000000080947 */ /* 0x010ff60003800000 */
[----:B------:R-:W1:Y:S02]  /*6380*/  SYNCS.PHASECHK.TRANS64.TRYWAIT P0, [R65+URZ+0x150], R2 ;  /* 0x00015002410075a7 */ /* 0x000e6400080011ff */
[----:B-1----:R-:W-:Y:S05]  /*6390*/  @!P0 BRA `(.L_x_97) ;  /* 0x0000002400ec8947 */ /* 0x002fea0003800000 */
.L_x_96:
[----:B------:R-:W-:Y:S05]  /*63a0*/  @!P1 BRA `(.L_x_98) ;  /* 0x0000000000409947 */ /* 0x000fea0003800000 */
[----:B------:R-:W4:Y:S01]  /*63b0*/  LDCU.64 UR8, c[0x4][0x70] ;  /* 0x01000e00ff0877ac */ /* 0x000f220008000a00 */
[----:B------:R-:W-:Y:S01]  /*63c0*/  MOV R3, 0x0 ;  /* 0x0000000000037802 */ /* 0x000fe20000000f00 */
[----:B------:R-:W-:Y:S02]  /*63d0*/  HFMA2 R12, -RZ, RZ, 0, 5.9604644775390625e-08 ;  /* 0x00000001ff0c7431 */ /* 0x000fe400000001ff */
[----:B------:R-:W-:Y:S02]  /*63e0*/  IMAD.MOV.U32 R8, RZ, RZ, 0x192 ;  /* 0x00000192ff087424 */ /* 0x000fe400078e00ff */
[----:B------:R-:W-:Y:S01]  /*63f0*/  IMAD.MOV.U32 R13, RZ, RZ, RZ ;  /* 0x000000ffff0d7224 */ /* 0x000fe200078e00ff */
[----:B------:R-:W5:Y:S01]  /*6400*/  LDCU.64 UR6, c[0x4][0x78] ;  /* 0x01000f00ff0677ac */ /* 0x000f620008000a00 */
[----:B-1----:R-:W1:Y:S01]  /*6410*/  LDC.64 R2, c[0x4][R3] ;  /* 0x0100000003027b82 */ /* 0x002e620000000a00 */
[----:B------:R-:W3:Y:S01]  /*6420*/  LDCU.64 UR4, c[0x4][0x10] ;  /* 0x01000200ff0477ac */ /* 0x000ee20008000a00 */
[----:B----4-:R-:W-:Y:S01]  /*6430*/  MOV R5, UR9 ;  /* 0x0000000900057c02 */ /* 0x010fe20008000f00 */
[----:B------:R-:W-:Y:S01]  /*6440*/  IMAD.U32 R4, RZ, RZ, UR8 ;  /* 0x00000008ff047e24 */ /* 0x000fe2000f8e00ff */
[----:B-----5:R-:W-:Y:S01]  /*6450*/  MOV R7, UR7 ;  /* 0x0000000700077c02 */ /* 0x020fe20008000f00 */
[----:B------:R-:W-:Y:S01]  /*6460*/  IMAD.U32 R6, RZ, RZ, UR6 ;  /* 0x00000006ff067e24 */ /* 0x000fe2000f8e00ff */
[----:B---3--:R-:W-:Y:S01]  /*6470*/  MOV R11, UR5 ;  /* 0x00000005000b7c02 */ /* 0x008fe20008000f00 */
[----:B------:R-:W-:Y:S02]  /*6480*/  IMAD.U32 R10, RZ, RZ, UR4 ;  /* 0x00000004ff0a7e24 */ /* 0x000fe4000f8e00ff */
[----:B------:R-:W-:Y:S07]  /*6490*/  LEPC R20, `(.L_x_98) ;  /* 0x000000001014794e */ /* 0x000fee0000000000 */
[----:B-12---:R-:W-:Y:S05]  /*64a0*/  CALL.ABS.NOINC R2 ;  /* 0x0000000002007343 */ /* 0x006fea0003c00000 */
.L_x_98:
[----:B------:R-:W-:Y:S05]  /*64b0*/  WARPSYNC.ALL ;  /* 0x0000000000007948 */ /* 0x000fea0003800000 */
[----:B------:R-:W-:Y:S01]  /*64c0*/  R2UR UR4, R48 ;  /* 0x00000000300472ca */ /* 0x000fe200000e0000 */
[--C-:B--2---:R-:W-:Y:S01]  /*64d0*/  HADD2.F32 R50, -RZ, R56.reuse.H0_H0 ;  /* 0x20000038ff327230 */ /* 0x104fe20000004100 */
[----:B------:R-:W-:Y:S01]  /*64e0*/  ISETP.NE.AND P0, PT, R99, RZ, PT ;  /* 0x000000ff6300720c */ /* 0x000fe20003f05270 */
[----:B------:R-:W-:Y:S01]  /*64f0*/  HADD2.F32 R51, -RZ, R56.H1_H1 ;  /* 0x30000038ff337230 */ /* 0x000fe20000004100 */
[----:B------:R-:W-:Y:S01]  /*6500*/  BSSY.RECONVERGENT B0, `(.L_x_99) ;  /* 0x0000086000007945 */ /* 0x000fe20003800200 */
[--C-:B------:R-:W-:Y:S08]  /*6510*/  HADD2.F32 R52, -RZ, R57.reuse.H0_H0 ;  /* 0x20000039ff347230 */ /* 0x100ff00000004100 */
[----:B------:R-:W3:Y:S02]  /*6520*/  LDTM.x32 R4, tmem[UR4] ;  /* 0x00000004000479ee */ /* 0x000ee400082c0000 */
[C---:B---3--:R-:W-:Y:S01]  /*6530*/  FMUL R0, R47.reuse, R4 ;  /* 0x000000042f007220 */ /* 0x048fe20000400000 */
[C---:B-1----:R-:W-:Y:S01]  /*6540*/  FMUL R2, R47.reuse, R5 ;  /* 0x000000052f027220 */ /* 0x042fe20000400000 */
[C---:B------:R-:W-:Y:S01]  /*6550*/  FMUL R4, R47.reuse, R8 ;  /* 0x000000082f047220 */ /* 0x040fe20000400000 */
[----:B------:R-:W-:Y:S01]  /*6560*/  FMUL R3, R47, R6 ;  /* 0x000000062f037220 */ /* 0x000fe20000400000 */
[C---:B------:R-:W-:Y:S01]  /*6570*/  FFMA R0, R49.reuse, R50, R0 ;  /* 0x0000003231007223 */ /* 0x040fe20000000000 */
[----:B------:R-:W-:Y:S01]  /*6580*/  FFMA R2, R49, R51, R2 ;  /* 0x0000003331027223 */ /* 0x000fe20000000002 */
[C---:B------:R-:W-:Y:S01]  /*6590*/  FMUL R5, R47.reuse, R9 ;  /* 0x000000092f057220 */ /* 0x040fe20000400000 */
        /* <DEDUP_REMOVED lines=16> */
[----:B------:R-:W-:Y:S02]  /*66a0*/  HADD2.F32 R32, -RZ, R57.H1_H1 ;  /* 0x30000039ff207230 */ /* 0x000fe40000004100 */
[C---:B------:R-:W-:Y:S01]  /*66b0*/  FMUL R26, R47.reuse, R30 ;  /* 0x0000001e2f1a7220 */ /* 0x040fe20000400000 */
[----:B------:R-:W-:Y:S01]  /*66c0*/  FMUL R29, R47, R33 ;  /* 0x000000212f1d7220 */ /* 0x000fe20000400000 */
[--C-:B------:R-:W-:Y:S02]  /*66d0*/  HADD2.F32 R33, -RZ, R58.reuse.H0_H0 ;  /* 0x2000003aff217230 */ /* 0x100fe40000004100 */
[----:B------:R-:W-:Y:S01]  /*66e0*/  FFMA R3, R49, R52, R3 ;  /* 0x0000003431037223 */ /* 0x000fe20000000003 */
[C---:B------:R-:W-:Y:S01]  /*66f0*/  FMUL R7, R47.reuse, R7 ;  /* 0x000000072f077220 */ /* 0x040fe20000400000 */
[----:B------:R-:W-:Y:S01]  /*6700*/  FMUL R30, R47, R34 ;  /* 0x000000222f1e7220 */ /* 0x000fe20000400000 */
[----:B------:R-:W-:Y:S01]  /*6710*/  HADD2.F32 R34, -RZ, R58.H1_H1 ;  /* 0x3000003aff227230 */ /* 0x000fe20000004100 */
[----:B------:R-:W-:Y:S01]  /*6720*/  F2FP.F16.F32.PACK_AB R52, R2, R0 ;  /* 0x000000000234723e */ /* 0x000fe200000000ff */
[--C-:B------:R-:W-:Y:S02]  /*6730*/  HADD2.F32 R0, -RZ, R59.reuse.H0_H0 ;  /* 0x2000003bff007230 */ /* 0x100fe40000004100 */
[C---:B------:R-:W-:Y:S01]  /*6740*/  FFMA R7, R49.reuse, R32, R7 ;  /* 0x0000002031077223 */ /* 0x040fe20000000007 */
[----:B------:R-:W-:Y:S02]  /*6750*/  HADD2.F32 R2, -RZ, R59.H1_H1 ;  /* 0x3000003bff027230 */ /* 0x000fe40000004100 */
[C---:B------:R-:W-:Y:S01]  /*6760*/  FFMA R4, R49.reuse, R33, R4 ;  /* 0x0000002131047223 */ /* 0x040fe20000000004 */
[C---:B------:R-:W-:Y:S01]  /*6770*/  FFMA R5, R49.reuse, R34, R5 ;  /* 0x0000002231057223 */ /* 0x040fe20000000005 */
[----:B------:R-:W-:Y:S01]  /*6780*/  FFMA R6, R49, R0, R6 ;  /* 0x0000000031067223 */ /* 0x000fe20000000006 */
[--C-:B------:R-:W-:Y:S02]  /*6790*/  HADD2.F32 R0, -RZ, R60.reuse.H0_H0 ;  /* 0x2000003cff007230 */ /* 0x100fe40000004100 */
[----:B------:R-:W-:Y:S01]  /*67a0*/  FMUL R11, R47, R11 ;  /* 0x0000000b2f0b7220 */ /* 0x000fe20000400000 */
[----:B------:R-:W-:Y:S01]  /*67b0*/  F2FP.F16.F32.PACK_AB R53, R7, R3 ;  /* 0x000000030735723e */ /* 0x000fe200000000ff */
[--C-:B------:R-:W-:Y:S02]  /*67c0*/  HADD2.F32 R3, -RZ, R61.reuse.H0_H0 ;  /* 0x2000003dff037230 */ /* 0x100fe40000004100 */
[----:B------:R-:W-:Y:S01]  /*67d0*/  FMUL R15, R47, R15 ;  /* 0x0000000f2f0f7220 */ /* 0x000fe20000400000 */
[C---:B------:R-:W-:Y:S01]  /*67e0*/  FFMA R11, R49.reuse, R2, R11 ;  /* 0x00000002310b7223 */ /* 0x040fe2000000000b */
[----:B------:R-:W-:Y:S02]  /*67f0*/  HADD2.F32 R2, -RZ, R60.H1_H1 ;  /* 0x3000003cff027230 */ /* 0x000fe40000004100 */
[----:B------:R-:W-:Y:S01]  /*6800*/  FFMA R8, R49, R0, R8 ;  /* 0x0000000031087223 */ /* 0x000fe20000000008 */
[----:B------:R-:W-:Y:S02]  /*6810*/  HADD2.F32 R0, -RZ, R61.H1_H1 ;  /* 0x3000003dff007230 */ /* 0x000fe40000004100 */
[C---:B------:R-:W-:Y:S01]  /*6820*/  FMUL R19, R47.reuse, R19 ;  /* 0x000000132f137220 */ /* 0x040fe20000400000 */
[----:B------:R-:W-:Y:S01]  /*6830*/  FMUL R23, R47, R23 ;  /* 0x000000172f177220 */ /* 0x000fe20000400000 */
[C---:B------:R-:W-:Y:S01]  /*6840*/  FFMA R9, R49.reuse, R2, R9 ;  /* 0x0000000231097223 */ /* 0x040fe20000000009 */
[C---:B------:R-:W-:Y:S01]  /*6850*/  FFMA R10, R49.reuse, R3, R10 ;  /* 0x00000003310a7223 */ /* 0x040fe2000000000a */
[----:B------:R-:W-:Y:S01]  /*6860*/  FFMA R15, R49, R0, R15 ;  /* 0x00000000310f7223 */ /* 0x000fe2000000000f */
[--C-:B------:R-:W-:Y:S02]  /*6870*/  HADD2.F32 R2, -RZ, R62.reuse.H0_H0 ;  /* 0x2000003eff027230 */ /* 0x100fe40000004100 */
[----:B------:R-:W-:Y:S01]  /*6880*/  FMUL R27, R47, R27 ;  /* 0x0000001b2f1b7220 */ /* 0x000fe20000400000 */
[----:B------:R-:W-:Y:S01]  /*6890*/  HADD2.F32 R0, -RZ, R62.H1_H1 ;  /* 0x3000003eff007230 */ /* 0x000fe20000004100 */
[----:B------:R-:W-:Y:S01]  /*68a0*/  F2FP.F16.F32.PACK_AB R54, R5, R4 ;  /* 0x000000040536723e */ /* 0x000fe200000000ff */
[--C-:B------:R-:W-:Y:S02]  /*68b0*/  HADD2.F32 R3, -RZ, R63.reuse.H0_H0 ;  /* 0x2000003fff037230 */ /* 0x100fe40000004100 */
[C---:B------:R-:W-:Y:S01]  /*68c0*/  FFMA R12, R49.reuse, R2, R12 ;  /* 0x00000002310c7223 */ /* 0x040fe2000000000c */
[--C-:B------:R-:W-:Y:S02]  /*68d0*/  HADD2.F32 R2, -RZ, R68.reuse.H0_H0 ;  /* 0x20000044ff027230 */ /* 0x100fe40000004100 */
[C---:B------:R-:W-:Y:S01]  /*68e0*/  FFMA R13, R49.reuse, R0, R13 ;  /* 0x00000000310d7223 */ /* 0x040fe2000000000d */
[----:B------:R-:W-:Y:S02]  /*68f0*/  HADD2.F32 R0, -RZ, R63.H1_H1 ;  /* 0x3000003fff007230 */ /* 0x000fe40000004100 */
[----:B------:R-:W-:Y:S01]  /*6900*/  FFMA R14, R49, R3, R14 ;  /* 0x00000003310e7223 */ /* 0x000fe2000000000e */
[----:B------:R-:W-:Y:S01]  /*6910*/  HADD2.F32 R3, -RZ, R68.H1_H1 ;  /* 0x30000044ff037230 */ /* 0x000fe20000004100 */
[----:B------:R-:W-:Y:S01]  /*6920*/  F2FP.F16.F32.PACK_AB R55, R11, R6 ;  /* 0x000000060b37723e */ /* 0x000fe200000000ff */
[----:B------:R-:W-:Y:S01]  /*6930*/  FMUL R31, R47, R31 ;  /* 0x0000001f2f1f7220 */ /* 0x000fe20000400000 */
[C---:B------:R-:W-:Y:S01]  /*6940*/  FFMA R19, R49.reuse, R0, R19 ;  /* 0x0000000031137223 */ /* 0x040fe20000000013 */
[--C-:B------:R-:W-:Y:S02]  /*6950*/  HADD2.F32 R0, -RZ, R69.reuse.H0_H0 ;  /* 0x20000045ff007230 */ /* 0x100fe40000004100 */
[C---:B------:R-:W-:Y:S01]  /*6960*/  FFMA R16, R49.reuse, R2, R16 ;  /* 0x0000000231107223 */ /* 0x040fe20000000010 */
[----:B------:R1:W-:Y:S01]  /*6970*/  STS.128 [R74], R52 ;  /* 0x000000344a007388 */ /* 0x0003e20000000c00 */
[C---:B------:R-:W-:Y:S01]  /*6980*/  FFMA R17, R49.reuse, R3, R17 ;  /* 0x0000000331117223 */ /* 0x040fe20000000011 */
[----:B------:R-:W-:Y:S02]  /*6990*/  HADD2.F32 R2, -RZ, R69.H1_H1 ;  /* 0x30000045ff027230 */ /* 0x000fe40000004100 */
[----:B------:R-:W-:Y:S01]  /*69a0*/  FFMA R18, R49, R0, R18 ;  /* 0x0000000031127223 */ /* 0x000fe20000000012 */
[--C-:B------:R-:W-:Y:S01]  /*69b0*/  HADD2.F32 R0, -RZ, R70.reuse.H0_H0 ;  /* 0x20000046ff007230 */ /* 0x100fe20000004100 */
[----:B------:R-:W-:Y:S01]  /*69c0*/  F2FP.F16.F32.PACK_AB R8, R9, R8 ;  /* 0x000000080908723e */ /* 0x000fe200000000ff */
[--C-:B------:R-:W-:Y:S02]  /*69d0*/  HADD2.F32 R3, -RZ, R71.reuse.H0_H0 ;  /* 0x20000047ff037230 */ /* 0x100fe40000004100 */
[C---:B------:R-:W-:Y:S01]  /*69e0*/  FFMA R23, R49.reuse, R2, R23 ;  /* 0x0000000231177223 */ /* 0x040fe20000000017 */
[----:B------:R-:W-:Y:S02]  /*69f0*/  HADD2.F32 R2, -RZ, R70.H1_H1 ;  /* 0x30000046ff027230 */ /* 0x000fe40000004100 */
[----:B------:R-:W-:Y:S01]  /*6a00*/  FFMA R20, R49, R0, R20 ;  /* 0x0000000031147223 */ /* 0x000fe20000000014 */
[----:B------:R-:W-:Y:S01]  /*6a10*/  HADD2.F32 R0, -RZ, R71.H1_H1 ;  /* 0x30000047ff007230 */ /* 0x000fe20000004100 */
[----:B------:R-:W-:Y:S01]  /*6a20*/  F2FP.F16.F32.PACK_AB R9, R15, R10 ;  /* 0x0000000a0f09723e */ /* 0x000fe200000000ff */
[----:B------:R-:W-:Y:S02]  /*6a30*/  HADD2.F32 R4, -RZ, R79.H0_H0 ;  /* 0x2000004fff047230 */ /* 0x000fe40000004100 */
[C---:B------:R-:W-:Y:S01]  /*6a40*/  FFMA R21, R49.reuse, R2, R21 ;  /* 0x0000000231157223 */ /* 0x040fe20000000015 */
[C---:B------:R-:W-:Y:S01]  /*6a50*/  FFMA R22, R49.reuse, R3, R22 ;  /* 0x0000000331167223 */ /* 0x040fe20000000016 */
[----:B------:R-:W-:Y:S01]  /*6a60*/  FFMA R27, R49, R0, R27 ;  /* 0x00000000311b7223 */ /* 0x000fe2000000001b */
[--C-:B------:R-:W-:Y:S01]  /*6a70*/  HADD2.F32 R2, -RZ, R76.reuse.H0_H0 ;  /* 0x2000004cff027230 */ /* 0x100fe20000004100 */
[----:B------:R-:W-:Y:S01]  /*6a80*/  F2FP.F16.F32.PACK_AB R10, R13, R12 ;  /* 0x0000000c0d0a723e */ /* 0x000fe200000000ff */
[----:B------:R-:W-:Y:S01]  /*6a90*/  HADD2.F32 R0, -RZ, R76.H1_H1 ;  /* 0x3000004cff007230 */ /* 0x000fe20000004100 */
[----:B------:R-:W-:Y:S01]  /*6aa0*/  F2FP.F16.F32.PACK_AB R11, R19, R14 ;  /* 0x0000000e130b723e */ /* 0x000fe200000000ff */
[--C-:B------:R-:W-:Y:S02]  /*6ab0*/  HADD2.F32 R3, -RZ, R77.reuse.H0_H0 ;  /* 0x2000004dff037230 */ /* 0x100fe40000004100 */
[C---:B------:R-:W-:Y:S01]  /*6ac0*/  FFMA R24, R49.reuse, R2, R24 ;  /* 0x0000000231187223 */ /* 0x040fe20000000018 */
[--C-:B------:R-:W-:Y:S02]  /*6ad0*/  HADD2.F32 R2, -RZ, R78.reuse.H0_H0 ;  /* 0x2000004eff027230 */ /* 0x100fe40000004100 */
[C---:B------:R-:W-:Y:S01]  /*6ae0*/  FFMA R25, R49.reuse, R0, R25 ;  /* 0x0000000031197223 */ /* 0x040fe20000000019 */
[----:B------:R1:W-:Y:S01]  /*6af0*/  STS.128 [R73+0x10], R8 ;  /* 0x0000100849007388 */ /* 0x0003e20000000c00 */
[----:B------:R-:W-:Y:S02]  /*6b00*/  HADD2.F32 R0, -RZ, R77.H1_H1 ;  /* 0x3000004dff007230 */ /* 0x000fe40000004100 */
[----:B------:R-:W-:Y:S01]  /*6b10*/  FFMA R26, R49, R3, R26 ;  /* 0x00000003311a7223 */ /* 0x000fe2000000001a */
[----:B------:R-:W-:Y:S01]  /*6b20*/  HADD2.F32 R3, -RZ, R78.H1_H1 ;  /* 0x3000004eff037230 */ /* 0x000fe20000004100 */
[----:B------:R-:W-:Y:S01]  /*6b30*/  F2FP.F16.F32.PACK_AB R16, R17, R16 ;  /* 0x000000101110723e */ /* 0x000fe200000000ff */
[----:B------:R-:W-:Y:S01]  /*6b40*/  HADD2.F32 R5, -RZ, R79.H1_H1 ;  /* 0x3000004fff057230 */ /* 0x000fe20000004100 */
[----:B------:R-:W-:Y:S01]  /*6b50*/  F2FP.F16.F32.PACK_AB R17, R23, R18 ;  /* 0x000000121711723e */ /* 0x000fe200000000ff */
[----:B------:R-:W-:Y:S01]  /*6b60*/  FFMA R31, R49, R0, R31 ;  /* 0x00000000311f7223 */ /* 0x000fe2000000001f */
[----:B------:R-:W-:Y:S01]  /*6b70*/  FMUL R35, R47, R35 ;  /* 0x000000232f237220 */ /* 0x000fe20000400000 */
[----:B------:R-:W-:Y:S01]  /*6b80*/  F2FP.F16.F32.PACK_AB R18, R21, R20 ;  /* 0x000000141512723e */ /* 0x000fe200000000ff */
[----:B------:R-:W-:Y:S01]  /*6b90*/  FFMA R28, R49, R2, R28 ;  /* 0x00000002311c7223 */ /* 0x000fe2000000001c */
[----:B------:R-:W-:Y:S01]  /*6ba0*/  F2FP.F16.F32.PACK_AB R19, R27, R22 ;  /* 0x000000161b13723e */ /* 0x000fe200000000ff */
[C---:B------:R-:W-:Y:S01]  /*6bb0*/  FFMA R29, R49.reuse, R3, R29 ;  /* 0x00000003311d7223 */ /* 0x040fe2000000001d */
[C---:B------:R-:W-:Y:S01]  /*6bc0*/  FFMA R30, R49.reuse, R4, R30 ;  /* 0x00000004311e7223 */ /* 0x040fe2000000001e */
[----:B------:R-:W-:Y:S01]  /*6bd0*/  FFMA R35, R49, R5, R35 ;  /* 0x0000000531237223 */ /* 0x000fe20000000023 */
[----:B------:R-:W-:Y:S01]  /*6be0*/  F2FP.F16.F32.PACK_AB R24, R25, R24 ;  /* 0x000000181918723e */ /* 0x000fe200000000ff */
[----:B------:R1:W-:Y:S01]  /*6bf0*/  STS.128 [R72+0x20], R16 ;  /* 0x0000201048007388 */ /* 0x0003e20000000c00 */
[----:B------:R-:W-:Y:S02]  /*6c00*/  F2FP.F16.F32.PACK_AB R25, R31, R26 ;  /* 0x0000001a1f19723e */ /* 0x000fe400000000ff */
[----:B------:R-:W-:Y:S02]  /*6c10*/  F2FP.F16.F32.PACK_AB R26, R29, R28 ;  /* 0x0000001c1d1a723e */ /* 0x000fe400000000ff */
[----:B------:R-:W-:Y:S02]  /*6c20*/  F2FP.F16.F32.PACK_AB R27, R35, R30 ;  /* 0x0000001e231b723e */ /* 0x000fe400000000ff */
[----:B------:R-:W-:Y:S03]  /*6c30*/  IADD3 R0, PT, PT, R64, 0x1, RZ ;  /* 0x0000000140007810 */ /* 0x000fe60007ffe0ff */
[----:B------:R1:W-:Y:S01]  /*6c40*/  STS.128 [R67+0x10], R24 ;  /* 0x0000101843007388 */ /* 0x0003e20000000c00 */
[----:B------:R-:W-:Y:S01]  /*6c50*/  @!PT LDS RZ, [RZ] ;  /* 0x00000000fffff984 */ /* 0x000fe20000000800 */
[----:B------:R-:W-:Y:S01]  /*6c60*/  @!PT LDS RZ, [RZ] ;  /* 0x00000000fffff984 */ /* 0x000fe20000000800 */
[----:B------:R-:W-:Y:S01]  /*6c70*/  @!PT LDS RZ, [RZ] ;  /* 0x00000000fffff984 */ /* 0x000fe20000000800 */
[----:B------:R-:W-:Y:S01]  /*6c80*/  @!PT LDS RZ, [RZ] ;  /* 0x00000000fffff984 */ /* 0x000fe20000000800 */
[----:B------:R2:W-:Y:S07]  /*6c90*/  MEMBAR.ALL.CTA ;  /* 0x0000000000007992 */ /* 0x0005ee0000008000 */
[----:B--2---:R-:W2:Y:S02]  /*6ca0*/  FENCE.VIEW.ASYNC.S ;  /* 0x00000000000073c6 */ /* 0x004ea40000000000 */
[----:B--2---:R-:W-:Y:S06]  /*6cb0*/  BAR.SYNC.DEFER_BLOCKING 0x1, 0x80 ;  /* 0x0042000000007b1d */ /* 0x004fec0000010000 */
[----:B------:R-:W-:Y:S05]  /*6cc0*/  @P0 BRA `(.L_x_100) ;  /* 0x0000000000240947 */ /* 0x000fea0003800000 */
[----:B------:R-:W-:Y:S01]  /*6cd0*/  R2UR UR4, R75 ;  /* 0x000000004b0472ca */ /* 0x000fe200000e0000 */
[----:B------:R-:W-:Y:S01]  /*6ce0*/  UIADD3 UR6, UP0, UPT, UR56, 0x680, URZ ;  /* 0x0000068038067890 */ /* 0x000fe2000ff1e0ff */
[----:B------:R-:W-:Y:S02]  /*6cf0*/  R2UR UR42, R110 ;  /* 0x000000006e2a72ca */ /* 0x000fe400000e0000 */
[----:B------:R-:W-:Y:S01]  /*6d00*/  R2UR UR43, R108 ;  /* 0x000000006c2b72ca */ /* 0x000fe200000e0000 */
[----:B------:R-:W-:Y:S01]  /*6d10*/  UIADD3.X UR7, UPT, UPT, URZ, UR57, URZ, UP0, !UPT ;  /* 0x00000039ff077290 */ /* 0x000fe200087fe4ff */
[----:B------:R-:W-:Y:S07]  /*6d20*/  R2UR UR44, R109 ;  /* 0x000000006d2c72ca */ /* 0x000fee00000e0000 */
[----:B------:R-:W-:Y:S09]  /*6d30*/  UIADD3 UR40, UPT, UPT, UR52, 0x200, UR4 ;  /* 0x0000020034287890 */ /* 0x000ff2000fffe004 */
[----:B------:R2:W-:Y:S02]  /*6d40*/  UTMASTG.4D.IM2COL [UR40], [UR6] ;  /* 0x00000028060073b5 */ /* 0x0005e40008058000 */
[----:B--2---:R0:W-:Y:S02]  /*6d50*/  UTMACMDFLUSH ;  /* 0x00000000000079b7 */ /* 0x0041e40000000000 */
.L_x_100:
[----:B------:R-:W-:Y:S05]  /*6d60*/  BSYNC.RECONVERGENT B0 ;  /* 0x0000000000007941 */ /* 0x000fea0003800200 */
.L_x_99:
[----:B------:R-:W-:Y:S01]  /*6d70*/  R2UR UR40, R0 ;  /* 0x00000000002872ca */ /* 0x000fe200000e0000 */
[----:B------:R-:W-:Y:S11]  /*6d80*/  BSSY.RECONVERGENT B0, `(.L_x_101) ;  /* 0x0000006000007945 */ /* 0x000ff60003800200 */
[----:B------:R-:W-:Y:S01]  /*6d90*/  @!UPT UIADD3 URZ, UPT, UPT, URZ, URZ, URZ ;  /* 0x000000fffffff290 */ /* 0x000fe2000fffe0ff */
[----:B------:R-:W-:Y:S04]  /*6da0*/  UISETP.NE.AND UP0, UPT, UR40, 0x3, UPT ;  /* 0x000000032800788c */ /* 0x000fe8000bf05270 */
[----:B------:R-:W-:Y:S01]  /*6db0*/  USEL UR42, UR40, URZ, UP0 ;  /* 0x000000ff282a7287 */ /* 0x000fe20008000000 */
[----:B------:R-:W-:Y:S11]  /*6dc0*/  @P0 BRA `(.L_x_102) ;  /* 0x0000000000040947 */ /* 0x000ff60003800000 */
[----:B------:R-:W-:Y:S04]  /*6dd0*/  DEPBAR.LE SB0, 0x1 ;  /* 0x000080400000791a */ /* 0x000fe80000000000 */
.L_x_102:
[----:B------:R-:W-:Y:S05]  /*6de0*/  BSYNC.RECONVERGENT B0 ;  /* 0x0000000000007941 */ /* 0x000fea0003800200 */
.L_x_101:
[----:B------:R-:W-:Y:S01]  /*6df0*/  BAR.SYNC.DEFER_BLOCKING 0x1, 0x80 ;  /* 0x0042000000007b1d */ /* 0x000fe20000010000 */
[----:B------:R-:W-:Y:S01]  /*6e00*/  ISETP.NE.AND P1, PT, R112, RZ, PT ;  /* 0x000000ff7000720c */ /* 0x000fe20003f25270 */
[----:B------:R-:W-:Y:S01]  /*6e10*/  UISETP.NE.AND UP0, UPT, UR54, URZ, UPT ;  /* 0x000000ff3600728c */ /* 0x000fe2000bf05270 */
[----:B------:R-:W-:Y:S11]  /*6e20*/  LEA R3, R115, UR52, 0x3 ;  /* 0x0000003473037c11 */ /* 0x000ff6000f8e18ff */
[----:B------:R-:W-:Y:S01]  /*6e30*/  @P1 SHF.L.U32 R4, R66, 0x1f, RZ ;  /* 0x0000001f42041819 */ /* 0x000fe200000006ff */
[----:B------:R-:W-:Y:S06]  /*6e40*/  BRA.U !UP0, `(.L_x_103) ;  /* 0x0000000108287547 */ /* 0x000fec000b800000 */
[----:B------:R-:W2:Y:S01]  /*6e50*/  S2R R0, SR_CgaCtaId ;  /* 0x0000000000007919 */ /* 0x000ea20000008800 */
[----:B------:R-:W-:Y:S05]  /*6e60*/  IMAD.U32 R2, RZ, RZ, UR53 ;  /* 0x00000035ff027e24 */ /* 0x000fea000f8e00ff */
[C---:B------:R-:W-:Y:S01]  /*6e70*/  @P1 LEA R5, R2.reuse, UR52, 0x3 ;  /* 0x0000003402051c11 */ /* 0x040fe2000f8e18ff */
[----:B------:R-:W-:Y:S04]  /*6e80*/  VIADD R2, R2, 0x1 ;  /* 0x0000000102027836 */ /* 0x000fe80000000000 */
[----:B------:R-:W-:Y:S01]  /*6e90*/  @P1 VIADD R5, R5, 0x118 ;  /* 0x0000011805051836 */ /* 0x000fe20000000000 */
[C---:B------:R-:W-:Y:S04]  /*6ea0*/  ISETP.NE.AND P0, PT, R2.reuse, 0x3, PT ;  /* 0x000000030200780c */ /* 0x040fe80003f05270 */
[----:B------:R-:W-:Y:S04]  /*6eb0*/  SEL R2, R2, RZ, P0 ;  /* 0x000000ff02027207 */ /* 0x000fe80000000000 */
[----:B------:R-:W-:Y:S02]  /*6ec0*/  R2UR UR53, R2 ;  /* 0x00000000023572ca */ /* 0x000fe400000e0000 */
[----:B--2---:R-:W-:Y:S04]  /*6ed0*/  @P1 PRMT R0, R0, 0x654, R5 ;  /* 0x0000065400001816 */ /* 0x004fe80000000005 */
[----:B------:R2:W-:Y:S09]  /*6ee0*/  @P1 SYNCS.ARRIVE.TRANS64.RED.A1T0 RZ, [R0+URZ], RZ ;  /* 0x000000ff00ff19a7 */ /* 0x0005f200081004ff */
.L_x_103:
[----:B------:R-:W3:Y:S01]  /*6ef0*/  @P1 SYNCS.PHASECHK.TRANS64.TRYWAIT P0, [R3+URZ+0x100], R4 ;  /* 0x00010004030015a7 */ /* 0x000ee200080011ff */
[----:B------:R-:W-:Y:S01]  /*6f00*/  BSSY B1, `(.L_x_104) ;  /* 0x0000015000017945 */ /* 0x000fe20003800000 */
[----:B---3--:R-:W-:Y:S03]  /*6f10*/  @P1 SEL R116, RZ, 0x1, !P0 ;  /* 0x00000001ff741807 */ /* 0x008fe60004000000 */
[----:B------:R-:W-:Y:S05]  /*6f20*/  @!P1 BRA `(.L_x_105) ;  /* 0x0000000000489947 */ /* 0x000fea0003800000 */
[----:B------:R-:W-:Y:S01]  /*6f30*/  ISETP.NE.AND P1, PT, R117, RZ, PT ;  /* 0x000000ff7500720c */ /* 0x000fe20003f25270 */
[----:B------:R-:W-:Y:S01]  /*6f40*/  BSSY B0, `(.L_x_106) ;  /* 0x000000a000007945 */ /* 0x000fe20003800000 */
[----:B------:R-:W-:Y:S11]  /*6f50*/  ISETP.NE.AND P0, PT, R116, RZ, PT ;  /* 0x000000ff7400720c */ /* 0x000ff60003f05270 */
[----:B------:R-:W-:Y:S04]  /*6f60*/  @P1 IMAD R115, R115, 0x2000, R106 ;  /* 0x0000200073731824 */ /* 0x000fe800078e026a */
[----:B------:R-:W-:Y:S01]  /*6f70*/  @P1 IMAD.IADD R4, R114, 0x1, R115 ;  /* 0x0000000172041824 */ /* 0x000fe200078e0273 */
[----:B------:R-:W-:Y:S03]  /*6f80*/  @P1 IADD3 R2, PT, PT, R113, R115, RZ ;  /* 0x0000007371021210 */ /* 0x000fe60007ffe0ff */
[----:B--2---:R-:W-:Y:S01]  /*6f90*/  @P1 IMAD.IADD R0, R105, 0x1, R4 ;  /* 0x0000000169001824 */ /* 0x004fe200078e0204 */
[----:B------:R-:W-:Y:S06]  /*6fa0*/  @P0 BRA `(.L_x_107) ;  /* 0x00000000000c0947 */ /* 0x000fec0003800000 */
[----:B------:R-:W-:Y:S04]  /*6fb0*/  SHF.L.U32 R66, R66, 0x1f, RZ ;  /* 0x0000001f42427819 */ /* 0x000fe800000006ff */
[----:B------:R-:W2:Y:S02]  /*6fc0*/  SYNCS.PHASECHK.TRANS64.TRYWAIT P0, [R3+URZ+0x100], R66 ;  /* 0x00010042030075a7 */ /* 0x000ea400080011ff */
[----:B--2---:R-:W-:Y:S05]  /*6fd0*/  @!P0 BRA `(.L_x_108) ;  /* 0x0000001800f08947 */ /* 0x004fea0003800000 */
.L_x_107:
[----:B------:R-:W-:Y:S05]  /*6fe0*/  BSYNC B0 ;  /* 0x0000000000007941 */ /* 0x000fea0003800000 */
.L_x_106:
[----:B------:R-:W-:Y:S11]  /*6ff0*/  ISETP.NE.AND P0, PT, R117, RZ, PT ;  /* 0x000000ff7500720c */ /* 0x000ff60003f05270 */
[----:B------:R-:W-:Y:S02]  /*7000*/  @!UPT UIADD3 URZ, UPT, UPT, URZ, URZ, URZ ;  /* 0x000000fffffff290 */ /* 0x000fe4000fffe0ff */
[----:B------:R3:W4:Y:S04]  /*7010*/  @P0 LDS.128 R56, [R115] ;  /* 0x0000000073380984 */ /* 0x0007280000000c00 */
[----:B------:R3:W1:Y:S04]  /*7020*/  @P0 LDS.128 R68, [R2+0x20] ;  /* 0x0000200002440984 */ /* 0x0006680000000c00 */
[----:B------:R3:W1:Y:S04]  /*7030*/  @P0 LDS.128 R60, [R4+0x10] ;  /* 0x00001000043c0984 */ /* 0x0006680000000c00 */
[----:B------:R3:W1:Y:S02]  /*7040*/  @P0 LDS.128 R76, [R0+0x10] ;  /* 0x00001000004c0984 */ /* 0x0006640000000c00 */
.L_x_105:
[----:B------:R-:W-:Y:S05]  /*7050*/  BSYNC B1 ;  /* 0x0000000000017941 */ /* 0x000fea0003800000 */
.L_x_104:
[----:B--23--:R-:W-:Y:S05]  /*7060*/  VIADD R0, R48, 0x20 ;  /* 0x0000002030007836 */ /* 0x00cfea0000000000 */
[----:B------:R-:W-:Y:S04]  /*7070*/  SHF.R.U32.HI R0, RZ, 0x15, R0 ;  /* 0x00000015ff007819 */ /* 0x000fe80000011600 */
[----:B------:R-:W-:Y:S11]  /*7080*/  LOP3.LUT P0, RZ, R0, 0x3, R100, 0x48, !PT ;  /* 0x0000000300ff7812 */ /* 0x000ff60007804864 */
[----:B------:R-:W-:Y:S02]  /*7090*/  @!UPT UIADD3 URZ, UPT, UPT, URZ, URZ, URZ ;  /* 0x000000fffffff290 */ /* 0x000fe4000fffe0ff */
[----:B------:R-:W-:Y:S05]  /*70a0*/  @!P0 BRA `(.L_x_109) ;  /* 0x0000000000408947 */ /* 0x000fea0003800000 */
[----:B------:R-:W2:Y:S01]  /*70b0*/  LDCU.64 UR8, c[0x4][0x70] ;  /* 0x01000e00ff0877ac */ /* 0x000ea20008000a00 */
[----:B------:R-:W-:Y:S01]  /*70c0*/  MOV R3, 0x0 ;  /* 0x0000000000037802 */ /* 0x000fe20000000f00 */
[----:B------:R-:W-:Y:S02]  /*70d0*/  HFMA2 R12, -RZ, RZ, 0, 5.9604644775390625e-08 ;  /* 0x00000001ff0c7431 */ /* 0x000fe400000001ff */
[----:B-1----:R-:W-:Y:S02]  /*70e0*/  IMAD.MOV.U32 R8, RZ, RZ, 0x192 ;  /* 0x00000192ff087424 */ /* 0x002fe400078e00ff */
[----:B------:R-:W-:Y:S01]  /*70f0*/  IMAD.MOV.U32 R13, RZ, RZ, RZ ;  /* 0x000000ffff0d7224 */ /* 0x000fe200078e00ff */
[----:B------:R-:W1:Y:S01]  /*7100*/  LDCU.64 UR6, c[0x4][0x78] ;  /* 0x01000f00ff0677ac */ /* 0x000e620008000a00 */
[----:B------:R-:W3:Y:S01]  /*7110*/  LDC.64 R2, c[0x4][R3] ;  /* 0x0100000003027b82 */ /* 0x000ee20000000a00 */
[----:B------:R-:W5:Y:S01]  /*7120*/  LDCU.64 UR4, c[0x4][0x10] ;  /* 0x01000200ff0477ac */ /* 0x000f620008000a00 */
[----:B--2---:R-:W-:Y:S01]  /*7130*/  MOV R5, UR9 ;  /* 0x0000000900057c02 */ /* 0x004fe20008000f00 */
[----:B------:R-:W-:Y:S01]  /*7140*/  IMAD.U32 R4, RZ, RZ, UR8 ;  /* 0x00000008ff047e24 */ /* 0x000fe2000f8e00ff */
[----:B-1----:R-:W-:Y:S01]  /*7150*/  MOV R7, UR7 ;  /* 0x0000000700077c02 */ /* 0x002fe20008000f00 */
[----:B------:R-:W-:Y:S01]  /*7160*/  IMAD.U32 R6, RZ, RZ, UR6 ;  /* 0x00000006ff067e24 */ /* 0x000fe2000f8e00ff */
[----:B-----5:R-:W-:Y:S01]  /*7170*/  MOV R11, UR5 ;  /* 0x00000005000b7c02 */ /* 0x020fe20008000f00 */
[----:B------:R-:W-:Y:S02]  /*7180*/  IMAD.U32 R10, RZ, RZ, UR4 ;  /* 0x00000004ff0a7e24 */ /* 0x000fe4000f8e00ff */
[----:B------:R-:W-:Y:S07]  /*7190*/  LEPC R20, `(.L_x_109) ;  /* 0x000000001014794e */ /* 0x000fee0000000000 */
[----:B---34-:R-:W-:Y:S05]  /*71a0*/  CALL.ABS.NOINC R2 ;  /* 0x0000000002007343 */ /* 0x018fea0003c00000 */
.L_x_109:
[----:B------:R-:W-:Y:S01]  /*71b0*/  ISETP.NE.AND P0, PT, R99, RZ, PT ;  /* 0x000000ff6300720c */ /* 0x000fe20003f05270 */
[----:B------:R-:W-:Y:S05]  /*71c0*/  WARPSYNC.ALL ;  /* 0x0000000000007948 */ /* 0x000fea0003800000 */
[----:B------:R-:W-:Y:S01]  /*71d0*/  R2UR UR4, R48 ;  /* 0x00000000300472ca */ /* 0x000fe200000e0000 */
[--C-:B----4-:R-:W-:Y:S01]  /*71e0*/  HADD2.F32 R0, -RZ, R56.reuse.H0_H0 ;  /* 0x20000038ff007230 */ /* 0x110fe20000004100 */
[----:B------:R-:W-:Y:S01]  /*71f0*/  R2UR UR6, R65 ;  /* 0x00000000410672ca */ /* 0x000fe200000e0000 */
[----:B------:R-:W-:Y:S01]  /*7200*/  HADD2.F32 R2, -RZ, R56.H1_H1 ;  /* 0x30000038ff027230 */ /* 0x000fe20000004100 */
[----:B------:R-:W-:Y:S01]  /*7210*/  USHF.L.U32 UR5, UR42, 0xd, URZ ;  /* 0x0000000d2a057899 */ /* 0x000fe200080006ff */
[--C-:B------:R-:W-:Y:S01]  /*7220*/  HADD2.F32 R3, -RZ, R57.reuse.H0_H0 ;  /* 0x20000039ff037230 */ /* 0x100fe20000004100 */
[----:B------:R-:W-:Y:S01]  /*7230*/  BSSY.RECONVERGENT B0, `(.L_x_110) ;  /* 0x000008c000007945 */ /* 0x000fe20003800200 */
[----:B------:R-:W-:Y:S02]  /*7240*/  HADD2.F32 R48, -RZ, R57.H1_H1 ;  /* 0x30000039ff307230 */ /* 0x000fe40000004100 */
[--C-:B------:R-:W-:Y:S02]  /*7250*/  HADD2.F32 R50, -RZ, R58.reuse.H0_H0 ;  /* 0x2000003aff327230 */ /* 0x100fe40000004100 */
[----:B------:R-:W-:Y:S02]  /*7260*/  HADD2.F32 R51, -RZ, R58.H1_H1 ;  /* 0x3000003aff337230 */ /* 0x000fe40000004100 */
[----:B-1----:R-:W1:Y:S01]  /*7270*/  LDTM.x32 R4, tmem[UR4+0x20] ;  /* 0x00002004000479ee */ /* 0x002e6200082c0000 */
[----:B------:R-:W-:Y:S01]  /*7280*/  NOP ;  /* 0x0000000000007918 */ /* 0x000fe20000000000 */
[----:B------:R-:W-:Y:S01]  /*7290*/  UIADD3 UR6, UPT, UPT, UR6, 0x160, URZ ;  /* 0x0000016006067890 */ /* 0x000fe2000fffe0ff */
[--C-:B------:R-:W-:Y:S02]  /*72a0*/  HADD2.F32 R52, -RZ, R59.reuse.H0_H0 ;  /* 0x2000003bff347230 */ /* 0x100fe40000004100 */
[----:B------:R-:W-:Y:S01]  /*72b0*/  HADD2.F32 R53, -RZ, R59.H1_H1 ;  /* 0x3000003bff357230 */ /* 0x000fe20000004100 */
[----:B------:R-:W-:Y:S01]  /*72c0*/  UPRMT UR6, UR45, 0x654, UR6 ;  /* 0x000006542d067896 */ /* 0x000fe20008000006 */
[--C-:B------:R-:W-:Y:S02]  /*72d0*/  HADD2.F32 R54, -RZ, R60.reuse.H0_H0 ;  /* 0x2000003cff367230 */ /* 0x100fe40000004100 */
[----:B------:R-:W-:Y:S02]  /*72e0*/  HADD2.F32 R55, -RZ, R60.H1_H1 ;  /* 0x3000003cff377230 */ /* 0x000fe40000004100 */
[--C-:B------:R-:W-:Y:S02]  /*72f0*/  HADD2.F32 R56, -RZ, R61.reuse.H0_H0 ;  /* 0x2000003dff387230 */ /* 0x100fe40000004100 */
[----:B------:R-:W-:Y:S02]  /*7300*/  HADD2.F32 R57, -RZ, R61.H1_H1 ;  /* 0x3000003dff397230 */ /* 0x000fe40000004100 */
[----:B-1----:R-:W-:Y:S01]  /*7310*/  SYNCS.ARRIVE.TRANS64.RED.A1T0 RZ, [UR6], RZ ;  /* 0x000000ffffff79a7 */ /* 0x002fe20008100406 */
[--C-:B------:R-:W-:Y:S02]  /*7320*/  HADD2.F32 R58, -RZ, R62.reuse.H0_H0 ;  /* 0x2000003eff3a7230 */ /* 0x100fe40000004100 */
[----:B------:R-:W-:Y:S02]  /*7330*/  HADD2.F32 R59, -RZ, R62.H1_H1 ;  /* 0x3000003eff3b7230 */ /* 0x000fe40000004100 */
[--C-:B------:R-:W-:Y:S02]  /*7340*/  HADD2.F32 R60, -RZ, R63.reuse.H0_H0 ;  /* 0x2000003fff3c7230 */ /* 0x100fe40000004100 */
[----:B------:R-:W-:Y:S02]  /*7350*/  HADD2.F32 R61, -RZ, R63.H1_H1 ;  /* 0x3000003fff3d7230 */ /* 0x000fe40000004100 */
[C---:B------:R-:W-:Y:S01]  /*7360*/  FMUL R4, R47.reuse, R4 ;  /* 0x000000042f047220 */ /* 0x040fe20000400000 */
[C---:B------:R-:W-:Y:S01]  /*7370*/  FMUL R5, R47.reuse, R5 ;  /* 0x000000052f057220 */ /* 0x040fe20000400000 */
[C---:B------:R-:W-:Y:S01]  /*7380*/  FMUL R6, R47.reuse, R6 ;  /* 0x000000062f067220 */ /* 0x040fe20000400000 */
[----:B------:R-:W-:Y:S01]  /*7390*/  FMUL R7, R47, R7 ;  /* 0x000000072f077220 */ /* 0x000fe20000400000 */
[C---:B------:R-:W-:Y:S01]  /*73a0*/  FFMA R4, R49.reuse, R0, R4 ;  /* 0x0000000031047223 */ /* 0x040fe20000000004 */
[C---:B------:R-:W-:Y:S01]  /*73b0*/  FFMA R5, R49.reuse, R2, R5 ;  /* 0x0000000231057223 */ /* 0x040fe20000000005 */
[C---:B------:R-:W-:Y:S01]  /*73c0*/  FFMA R6, R49.reuse, R3, R6 ;  /* 0x0000000331067223 */ /* 0x040fe20000000006 */
[----:B------:R-:W-:Y:S01]  /*73d0*/  FFMA R7, R49, R48, R7 ;  /* 0x0000003031077223 */ /* 0x000fe20000000007 */
[C---:B------:R-:W-:Y:S01]  /*73e0*/  FMUL R8, R47.reuse, R8 ;  /* 0x000000082f087220 */ /* 0x040fe20000400000 */
[----:B------:R-:W-:Y:S01]  /*73f0*/  FMUL R9, R47, R9 ;  /* 0x000000092f097220 */ /* 0x000fe20000400000 */
[----:B------:R-:W-:Y:S01]  /*7400*/  F2FP.F16.F32.PACK_AB R4, R5, R4 ;  /* 0x000000040504723e */ /* 0x000fe200000000ff */
[----:B------:R-:W-:Y:S01]  /*7410*/  FMUL R0, R47, R10 ;  /* 0x0000000a2f007220 */ /* 0x000fe20000400000 */
[----:B------:R-:W-:Y:S01]  /*7420*/  F2FP.F16.F32.PACK_AB R5, R7, R6 ;  /* 0x000000060705723e */ /* 0x000fe200000000ff */
[C---:B------:R-:W-:Y:S01]  /*7430*/  FFMA R8, R49.reuse, R50, R8 ;  /* 0x0000003231087223 */ /* 0x040fe20000000008 */
[C---:B------:R-:W-:Y:S01]  /*7440*/  FFMA R9, R49.reuse, R51, R9 ;  /* 0x0000003331097223 */ /* 0x040fe20000000009 */
[----:B------:R-:W-:Y:S01]  /*7450*/  FFMA R0, R49, R52, R0 ;  /* 0x0000003431007223 */ /* 0x000fe20000000000 */
[C---:B------:R-:W-:Y:S01]  /*7460*/  FMUL R2, R47.reuse, R11 ;  /* 0x0000000b2f027220 */ /* 0x040fe20000400000 */
[C---:B------:R-:W-:Y:S01]  /*7470*/  FMUL R3, R47.reuse, R12 ;  /* 0x0000000c2f037220 */ /* 0x040fe20000400000 */
[----:B------:R-:W-:Y:S01]  /*7480*/  FMUL R10, R47, R13 ;  /* 0x0000000d2f0a7220 */ /* 0x000fe20000400000 */
[----:B------:R-:W-:Y:S01]  /*7490*/  F2FP.F16.F32.PACK_AB R6, R9, R8 ;  /* 0x000000080906723e */ /* 0x000fe200000000ff */
[C---:B------:R-:W-:Y:S01]  /*74a0*/  FFMA R2, R49.reuse, R53, R2 ;  /* 0x0000003531027223 */ /* 0x040fe20000000002 */
[C---:B------:R-:W-:Y:S01]  /*74b0*/  FFMA R3, R49.reuse, R54, R3 ;  /* 0x0000003631037223 */ /* 0x040fe20000000003 */
[----:B------:R-:W-:Y:S01]  /*74c0*/  FFMA R10, R49, R55, R10 ;  /* 0x00000037310a7223 */ /* 0x000fe2000000000a */
[C---:B------:R-:W-:Y:S01]  /*74d0*/  FMUL R11, R47.reuse, R14 ;  /* 0x0000000e2f0b7220 */ /* 0x040fe20000400000 */
[C---:B------:R-:W-:Y:S01]  /*74e0*/  FMUL R15, R47.reuse, R15 ;  /* 0x0000000f2f0f7220 */ /* 0x040fe20000400000 */
[C---:B------:R-:W-:Y:S01]  /*74f0*/  FMUL R12, R47.reuse, R16 ;  /* 0x000000102f0c7220 */ /* 0x040fe20000400000 */
[----:B------:R-:W-:Y:S01]  /*7500*/  FMUL R13, R47, R17 ;  /* 0x000000112f0d7220 */ /* 0x000fe20000400000 */
[----:B------:R-:W-:Y:S01]  /*7510*/  FFMA R11, R49, R56, R11 ;  /* 0x00000038310b7223 */ /* 0x000fe2000000000b */
[----:B------:R-:W-:Y:S01]  /*7520*/  FMUL R14, R47, R18 ;  /* 0x000000122f0e7220 */ /* 0x000fe20000400000 */
[----:B------:R-:W-:Y:S01]  /*7530*/  FFMA R15, R49, R57, R15 ;  /* 0x00000039310f7223 */ /* 0x000fe2000000000f */
[--C-:B------:R-:W-:Y:S02]  /*7540*/  HADD2.F32 R62, -RZ, R68.reuse.H0_H0 ;  /* 0x20000044ff3e7230 */ /* 0x100fe40000004100 */
[----:B------:R-:W-:Y:S01]  /*7550*/  FMUL R19, R47, R19 ;  /* 0x000000132f137220 */ /* 0x000fe20000400000 */
[----:B------:R-:W-:Y:S01]  /*7560*/  F2FP.F16.F32.PACK_AB R7, R2, R0 ;  /* 0x000000000207723e */ /* 0x000fe200000000ff */
[----:B------:R-:W-:Y:S01]  /*7570*/  FFMA R12, R49, R58, R12 ;  /* 0x0000003a310c7223 */ /* 0x000fe2000000000c */
[----:B------:R-:W-:Y:S02]  /*7580*/  HADD2.F32 R63, -RZ, R68.H1_H1 ;  /* 0x30000044ff3f7230 */ /* 0x000fe40000004100 */
[----:B------:R-:W-:Y:S01]  /*7590*/  FMUL R16, R47, R20 ;  /* 0x000000142f107220 */ /* 0x000fe20000400000 */
[----:B------:R-:W-:Y:S01]  /*75a0*/  FFMA R13, R49, R59, R13 ;  /* 0x0000003b310d7223 */ /* 0x000fe2000000000d */
[----:B------:R1:W-:Y:S01]  /*75b0*/  STS.128 [R106+UR5], R4 ;  /* 0x000000046a007988 */ /* 0x0003e20008000c05 */
[--C-:B------:R-:W-:Y:S02]  /*75c0*/  HADD2.F32 R64, -RZ, R69.reuse.H0_H0 ;  /* 0x20000045ff407230 */ /* 0x100fe40000004100 */
[----:B------:R-:W-:Y:S01]  /*75d0*/  FMUL R17, R47, R21 ;  /* 0x000000152f117220 */ /* 0x000fe20000400000 */
[----:B------:R-:W-:Y:S01]  /*75e0*/  FFMA R14, R49, R60, R14 ;  /* 0x0000003c310e7223 */ /* 0x000fe2000000000e */
[----:B------:R-:W-:Y:S02]  /*75f0*/  HADD2.F32 R65, -RZ, R69.H1_H1 ;  /* 0x30000045ff417230 */ /* 0x000fe40000004100 */
[----:B------:R-:W-:Y:S01]  /*7600*/  FMUL R18, R47, R22 ;  /* 0x000000162f127220 */ /* 0x000fe20000400000 */
[----:B------:R-:W-:Y:S01]  /*7610*/  FFMA R19, R49, R61, R19 ;  /* 0x0000003d31137223 */ /* 0x000fe20000000013 */
[----:B------:R-:W-:Y:S02]  /*7620*/  HADD2.F32 R66, -RZ, R70.H0_H0 ;  /* 0x20000046ff427230 */ /* 0x000fe40000004100 */
[----:B------:R-:W-:Y:S01]  /*7630*/  FMUL R23, R47, R23 ;  /* 0x000000172f177220 */ /* 0x000fe20000400000 */
[--C-:B------:R-:W-:Y:S02]  /*7640*/  HADD2.F32 R74, -RZ, R78.reuse.H0_H0 ;  /* 0x2000004eff4a7230 */ /* 0x100fe40000004100 */
[----:B------:R-:W-:Y:S01]  /*7650*/  FFMA R16, R49, R62, R16 ;  /* 0x0000003e31107223 */ /* 0x000fe20000000010 */
[----:B------:R-:W-:Y:S01]  /*7660*/  HADD2.F32 R75, -RZ, R78.H1_H1 ;  /* 0x3000004eff4b7230 */ /* 0x000fe20000004100 */
[----:B------:R-:W-:Y:S01]  /*7670*/  IADD3 R78, PT, PT, R106, UR5, RZ ;  /* 0x000000056a4e7c10 */ /* 0x000fe2000fffe0ff */
[----:B------:R-:W-:Y:S02]  /*7680*/  HADD2.F32 R67, -RZ, R70.H1_H1 ;  /* 0x30000046ff437230 */ /* 0x000fe40000004100 */
[----:B------:R-:W-:Y:S01]  /*7690*/  FMUL R20, R47, R24 ;  /* 0x000000182f147220 */ /* 0x000fe20000400000 */
[----:B------:R-:W-:Y:S01]  /*76a0*/  FFMA R17, R49, R63, R17 ;  /* 0x0000003f31117223 */ /* 0x000fe20000000011 */
[--C-:B------:R-:W-:Y:S02]  /*76b0*/  HADD2.F32 R68, -RZ, R71.reuse.H0_H0 ;  /* 0x20000047ff447230 */ /* 0x100fe40000004100 */
[----:B------:R-:W-:Y:S01]  /*76c0*/  FMUL R21, R47, R25 ;  /* 0x000000192f157220 */ /* 0x000fe20000400000 */
[----:B------:R-:W-:Y:S01]  /*76d0*/  FFMA R18, R49, R64, R18 ;  /* 0x0000004031127223 */ /* 0x000fe20000000012 */
[----:B------:R-:W-:Y:S02]  /*76e0*/  HADD2.F32 R69, -RZ, R71.H1_H1 ;  /* 0x30000047ff457230 */ /* 0x000fe40000004100 */
[----:B------:R-:W-:Y:S01]  /*76f0*/  FMUL R22, R47, R26 ;  /* 0x0000001a2f167220 */ /* 0x000fe20000400000 */
[----:B------:R-:W-:Y:S01]  /*7700*/  F2FP.F16.F32.PACK_AB R8, R10, R3 ;  /* 0x000000030a08723e */ /* 0x000fe200000000ff */
[----:B------:R-:W-:Y:S01]  /*7710*/  FFMA R23, R49, R65, R23 ;  /* 0x0000004131177223 */ /* 0x000fe20000000017 */
[----:B------:R-:W-:Y:S01]  /*7720*/  F2FP.F16.F32.PACK_AB R9, R15, R11 ;  /* 0x0000000b0f09723e */ /* 0x000fe200000000ff */
[--C-:B------:R-:W-:Y:S02]  /*7730*/  HADD2.F32 R70, -RZ, R76.reuse.H0_H0 ;  /* 0x2000004cff467230 */ /* 0x100fe40000004100 */
[----:B------:R-:W-:Y:S01]  /*7740*/  FMUL R27, R47, R27 ;  /* 0x0000001b2f1b7220 */ /* 0x000fe20000400000 */
[----:B------:R-:W-:Y:S01]  /*7750*/  IADD3 R114, PT, PT, R114, R78, RZ ;  /* 0x0000004e72727210 */ /* 0x000fe20007ffe0ff */
[----:B------:R-:W-:Y:S01]  /*7760*/  FFMA R20, R49, R66, R20 ;  /* 0x0000004231147223 */ /* 0x000fe20000000014 */
[----:B------:R-:W-:Y:S01]  /*7770*/  F2FP.F16.F32.PACK_AB R10, R13, R12 ;  /* 0x0000000c0d0a723e */ /* 0x000fe200000000ff */
[----:B------:R-:W-:Y:S01]  /*7780*/  HADD2.F32 R71, -RZ, R76.H1_H1 ;  /* 0x3000004cff477230 */ /* 0x000fe20000004100 */
[----:B------:R-:W-:Y:S01]  /*7790*/  F2FP.F16.F32.PACK_AB R11, R19, R14 ;  /* 0x0000000e130b723e */ /* 0x000fe200000000ff */
[----:B------:R-:W-:Y:S01]  /*77a0*/  FMUL R24, R47, R28 ;  /* 0x0000001c2f187220 */ /* 0x000fe20000400000 */
[----:B------:R-:W-:Y:S01]  /*77b0*/  FFMA R21, R49, R67, R21 ;  /* 0x0000004331157223 */ /* 0x000fe20000000015 */
[--C-:B------:R-:W-:Y:S02]  /*77c0*/  HADD2.F32 R72, -RZ, R77.reuse.H0_H0 ;  /* 0x2000004dff487230 */ /* 0x100fe40000004100 */
[----:B------:R-:W-:Y:S01]  /*77d0*/  FMUL R25, R47, R29 ;  /* 0x0000001d2f197220 */ /* 0x000fe20000400000 */
[----:B------:R1:W-:Y:S01]  /*77e0*/  STS.128 [R114+0x10], R8 ;  /* 0x0000100872007388 */ /* 0x0003e20000000c00 */
[----:B------:R-:W-:Y:S01]  /*77f0*/  FFMA R22, R49, R68, R22 ;  /* 0x0000004431167223 */ /* 0x000fe20000000016 */
[----:B------:R-:W-:Y:S02]  /*7800*/  HADD2.F32 R73, -RZ, R77.H1_H1 ;  /* 0x3000004dff497230 */ /* 0x000fe40000004100 */
[----:B------:R-:W-:Y:S01]  /*7810*/  FMUL R26, R47, R30 ;  /* 0x0000001e2f1a7220 */ /* 0x000fe20000400000 */
[----:B------:R-:W-:Y:S01]  /*7820*/  FFMA R27, R49, R69, R27 ;  /* 0x00000045311b7223 */ /* 0x000fe2000000001b */
        /* <DEDUP_REMOVED lines=10> */
[----:B------:R-:W-:Y:S01]  /*78d0*/  F2FP.F16.F32.PACK_AB R17, R23, R18 ;  /* 0x000000121711723e */ /* 0x000fe200000000ff */
[----:B------:R-:W-:Y:S01]  /*78e0*/  FFMA R31, R49, R73, R31 ;  /* 0x00000049311f7223 */ /* 0x000fe2000000001f */
[----:B------:R-:W-:Y:S01]  /*78f0*/  FMUL R35, R47, R35 ;  /* 0x000000232f237220 */ /* 0x000fe20000400000 */
[----:B------:R-:W-:Y:S01]  /*7900*/  IADD3 R113, PT, PT, R113, R78, RZ ;  /* 0x0000004e71717210 */ /* 0x000fe20007ffe0ff */
[----:B------:R-:W-:Y:S01]  /*7910*/  FFMA R28, R49, R74, R28 ;  /* 0x0000004a311c7223 */ /* 0x000fe2000000001c */
[----:B------:R-:W-:Y:S01]  /*7920*/  F2FP.F16.F32.PACK_AB R18, R21, R20 ;  /* 0x000000141512723e */ /* 0x000fe200000000ff */
[----:B------:R-:W-:Y:S01]  /*7930*/  FFMA R29, R49, R75, R29 ;  /* 0x0000004b311d7223 */ /* 0x000fe2000000001d */
[----:B------:R-:W-:Y:S01]  /*7940*/  F2FP.F16.F32.PACK_AB R19, R27, R22 ;  /* 0x000000161b13723e */ /* 0x000fe200000000ff */
[C---:B------:R-:W-:Y:S01]  /*7950*/  FFMA R30, R49.reuse, R76, R30 ;  /* 0x0000004c311e7223 */ /* 0x040fe2000000001e */
[----:B------:R-:W-:Y:S01]  /*7960*/  FFMA R35, R49, R77, R35 ;  /* 0x0000004d31237223 */ /* 0x000fe20000000023 */
[----:B------:R-:W-:Y:S02]  /*7970*/  F2FP.F16.F32.PACK_AB R24, R25, R24 ;  /* 0x000000181918723e */ /* 0x000fe400000000ff */
[----:B------:R1:W-:Y:S01]  /*7980*/  STS.128 [R113+0x20], R16 ;  /* 0x0000201071007388 */ /* 0x0003e20000000c00 */
[----:B------:R-:W-:Y:S02]  /*7990*/  F2FP.F16.F32.PACK_AB R25, R31, R26 ;  /* 0x0000001a1f19723e */ /* 0x000fe400000000ff */
[----:B------:R-:W-:Y:S02]  /*79a0*/  F2FP.F16.F32.PACK_AB R26, R29, R28 ;  /* 0x0000001c1d1a723e */ /* 0x000fe400000000ff */
[----:B------:R-:W-:Y:S02]  /*79b0*/  F2FP.F16.F32.PACK_AB R27, R35, R30 ;  /* 0x0000001e231b723e */ /* 0x000fe400000000ff */
[----:B------:R-:W-:Y:S05]  /*79c0*/  IADD3 R0, PT, PT, R105, R114, RZ ;  /* 0x0000007269007210 */ /* 0x000fea0007ffe0ff */
        /* <DEDUP_REMOVED lines=11> */
[----:B------:R-:W-:Y:S01]  /*7a80*/  R2UR UR11, R108 ;  /* 0x000000006c0b72ca */ /* 0x000fe200000e0000 */
[----:B------:R-:W-:Y:S01]  /*7a90*/  UIADD3 UR9, UPT, UPT, UR41, 0x20, URZ ;  /* 0x0000002029097890 */ /* 0x000fe2000fffe0ff */
[----:B------:R-:W-:Y:S01]  /*7aa0*/  R2UR UR12, R109 ;  /* 0x000000006d0c72ca */ /* 0x000fe200000e0000 */
[----:B------:R-:W-:Y:S02]  /*7ab0*/  UIADD3 UR8, UPT, UPT, UR52, 0x200, UR5 ;  /* 0x0000020034087890 */ /* 0x000fe4000fffe005 */
[----:B------:R-:W-:Y:S10]  /*7ac0*/  UIADD3.X UR7, UPT, UPT, URZ, UR57, URZ, UP0, !UPT ;  /* 0x00000039ff077290 */ /* 0x000ff400087fe4ff */
[----:B------:R2:W-:Y:S02]  /*7ad0*/  UTMASTG.4D.IM2COL [UR8], [UR6] ;  /* 0x00000008060073b5 */ /* 0x0005e40008058000 */
[----:B--2---:R0:W-:Y:S02]  /*7ae0*/  UTMACMDFLUSH ;  /* 0x00000000000079b7 */ /* 0x0041e40000000000 */
.L_x_111:
[----:B------:R-:W-:Y:S05]  /*7af0*/  BSYNC.RECONVERGENT B0 ;  /* 0x0000000000007941 */ /* 0x000fea0003800200 */
.L_x_110:
[----:B-1----:R-:W-:Y:S01]  /*7b00*/  MOV R0, UR40 ;  /* 0x0000002800007c02 */ /* 0x002fe20008000f00 */
[----:B------:R-:W-:Y:S01]  /*7b10*/  UIADD3 UR42, UPT, UPT, UR42, 0x1, URZ ;  /* 0x000000012a2a7890 */ /* 0x000fe2000fffe0ff */
[----:B------:R-:W-:Y:S05]  /*7b20*/  BSSY.RECONVERGENT B0, `(.L_x_112) ;  /* 0x0000005000007945 */ /* 0x000fea0003800200 */
[----:B------:R-:W-:Y:S02]  /*7b30*/  MOV R2, UR42 ;  /* 0x0000002a00027c02 */ /* 0x000fe40008000f00 */
[----:B------:R-:W-:Y:S01]  /*7b40*/  MOV R64, UR42 ;  /* 0x0000002a00407c02 */ /* 0x000fe20008000f00 */
[----:B------:R-:W-:Y:S05]  /*7b50*/  @P0 BRA `(.L_x_113) ;  /* 0x0000000000040947 */ /* 0x000fea0003800000 */
[----:B------:R-:W-:Y:S04]  /*7b60*/  DEPBAR.LE SB0, 0x1 ;  /* 0x000080400000791a */ /* 0x000fe80000000000 */
.L_x_113:
[----:B------:R-:W-:Y:S05]  /*7b70*/  BSYNC.RECONVERGENT B0 ;  /* 0x0000000000007941 */ /* 0x000fea0003800200 */
.L_x_112:
[----:B------:R-:W-:Y:S01]  /*7b80*/  BAR.SYNC.DEFER_BLOCKING 0x1, 0x80 ;  /* 0x0042000000007b1d */ /* 0x000fe20000010000 */
[----:B------:R-:W-:Y:S01]  /*7b90*/  ISETP.NE.AND P0, PT, R2, 0x3, PT ;  /* 0x000000030200780c */ /* 0x000fe20003f05270 */
[----:B------:R-:W-:Y:S01]  /*7ba0*/  UISETP.NE.AND UP0, UPT, UR54, -0x2, UPT ;  /* 0xfffffffe3600788c */ /* 0x000fe2000bf05270 */
[----:B------:R-:W-:Y:S02]  /*7bb0*/  VIADD R45, R45, 0x1 ;  /* 0x000000012d2d7836 */ /* 0x000fe40000000000 */
[----:B------:R-:W-:Y:S02]  /*7bc0*/  ISETP.EQ.XOR P1, PT, R0, 0x3, !P0 ;  /* 0x000000030000780c */ /* 0x000fe40004722a70 */
[----:B------:R-:W-:Y:S02]  /*7bd0*/  SEL R64, R64, RZ, P0 ;  /* 0x000000ff40407207 */ /* 0x000fe40000000000 */
[----:B------:R-:W-:Y:S04]  /*7be0*/  SEL R0, RZ, 0x1, !P1 ;  /* 0x00000001ff007807 */ /* 0x000fe80004800000 */
[----:B------:R-:W-:Y:S01]  /*7bf0*/  LOP3.LUT R98, R98, R0, RZ, 0x3c, !PT ;  /* 0x0000000062627212 */ /* 0x000fe200078e3cff */
[----:B------:R-:W-:Y:S06]  /*7c00*/  BRA.U !UP0, `(.L_x_114) ;  /* 0x00000001082c7547 */ /* 0x000fec000b800000 */
[----:B------:R-:W-:Y:S01]  /*7c10*/  ISETP.NE.AND P2, PT, R112, RZ, PT ;  /* 0x000000ff7000720c */ /* 0x000fe20003f45270 */
[----:B------:R-:W1:Y:S01]  /*7c20*/  S2R R0, SR_CgaCtaId ;  /* 0x0000000000007919 */ /* 0x000e620000008800 */
[----:B------:R-:W-:Y:S11]  /*7c30*/  IMAD.U32 R2, RZ, RZ, UR53 ;  /* 0x00000035ff027e24 */ /* 0x000ff6000f8e00ff */
[C---:B------:R-:W-:Y:S01]  /*7c40*/  @P2 LEA R3, R2.reuse, UR52, 0x3 ;  /* 0x0000003402032c11 */ /* 0x040fe2000f8e18ff */
[----:B------:R-:W-:Y:S04]  /*7c50*/  VIADD R2, R2, 0x1 ;  /* 0x0000000102027836 */ /* 0x000fe80000000000 */
[----:B------:R-:W-:Y:S01]  /*7c60*/  @P2 VIADD R3, R3, 0x118 ;  /* 0x0000011803032836 */ /* 0x000fe20000000000 */
[C---:B------:R-:W-:Y:S04]  /*7c70*/  ISETP.NE.AND P0, PT, R2.reuse, 0x3, PT ;  /* 0x000000030200780c */ /* 0x040fe80003f05270 */
[----:B------:R-:W-:Y:S04]  /*7c80*/  SEL R2, R2, RZ, P0 ;  /* 0x000000ff02027207 */ /* 0x000fe80000000000 */
[----:B------:R-:W-:Y:S02]  /*7c90*/  R2UR UR53, R2 ;  /* 0x00000000023572ca */ /* 0x000fe400000e0000 */
[----:B-1----:R-:W-:Y:S04]  /*7ca0*/  @P2 PRMT R0, R0, 0x654, R3 ;  /* 0x0000065400002816 */ /* 0x002fe80000000003 */
[----:B------:R1:W-:Y:S09]  /*7cb0*/  @P2 SYNCS.ARRIVE.TRANS64.RED.A1T0 RZ, [R0+URZ], RZ ;  /* 0x000000ff00ff29a7 */ /* 0x0003f200081004ff */
.L_x_114:
[----:B------:R-:W-:Y:S01]  /*7cc0*/  ISETP.NE.AND P1, PT, R107, RZ, PT ;  /* 0x000000ff6b00720c */ /* 0x000fe20003f25270 */
[----:B------:R-:W-:Y:S01]  /*7cd0*/  UIADD3 UR54, UPT, UPT, UR54, 0x2, URZ ;  /* 0x0000000236367890 */ /* 0x000fe2000fffe0ff */
[----:B------:R-:W-:Y:S01]  /*7ce0*/  ISETP.NE.AND P0, PT, R45, 0x2, PT ;  /* 0x000000022d00780c */ /* 0x000fe20003f05270 */
[----:B------:R-:W-:Y:S01]  /*7cf0*/  IMAD.IADD R14, R43, 0x1, R90 ;  /* 0x000000012b0e7824 */ /* 0x000fe200078e025a */
[----:B------:R-:W-:Y:S01]  /*7d00*/  LOP3.LUT R96, R96, 0x1, RZ, 0x3c, !PT ;  /* 0x0000000160607812 */ /* 0x000fe200078e3cff */
[----:B------:R-:W-:Y:S01]  /*7d10*/  IMAD.IADD R18, R44, 0x1, R91 ;  /* 0x000000012c127824 */ /* 0x000fe200078e025b */
[----:B-1----:R-:W-:Y:S01]  /*7d20*/  SEL R0, RZ, 0x1, P0 ;  /* 0x00000001ff007807 */ /* 0x002fe20000000000 */
[----:B------:R-:W-:Y:S01]  /*7d30*/  IMAD.MOV.U32 R17, RZ, RZ, R104 ;  /* 0x000000ffff117224 */ /* 0x000fe200078e0068 */
[----:B------:R-:W-:Y:S02]  /*7d40*/  SEL R45, R45, RZ, P0 ;  /* 0x000000ff2d2d7207 */ /* 0x000fe40000000000 */
[----:B------:R-:W-:Y:S03]  /*7d50*/  LOP3.LUT R97, R97, R0, RZ, 0x3c, !PT ;  /* 0x0000000061617212 */ /* 0x000fe600078e3cff */
[----:B------:R-:W-:Y:S05]  /*7d60*/  @P1 BRA `(.L_x_115) ;  /* 0xffffffd400e81947 */ /* 0x000fea000383ffff */
[----:B------:R-:W-:-:S13]  /*7d70*/  ISETP.NE.AND P1, PT, R101, RZ, PT ;  /* 0x000000ff6500720c */ /* 0x000fda0003f25270 */
[----:B------:R-:W-:Y:S05]  /*7d80*/  @!P1 BRA `(.L_x_116) ;  /* 0x0000000000489947 */ /* 0x000fea0003800000 */
[----:B------:R-:W1:Y:S02]  /*7d90*/  LDCU.64 UR4, c[0x0][0x890] ;  /* 0x00011200ff0477ac */ /* 0x000e640008000a00 */
[----:B-1----:R-:W-:-:S04]  /*7da0*/  UISETP.NE.U32.AND UP0, UPT, UR4, URZ, UPT ;  /* 0x000000ff0400728c */ /* 0x002fc8000bf05070 */
[----:B------:R-:W-:-:S09]  /*7db0*/  UISETP.NE.AND.EX UP0, UPT, UR5, URZ, UPT, UP0 ;  /* 0x000000ff0500728c */ /* 0x000fd2000bf05300 */
[----:B------:R-:W-:Y:S05]  /*7dc0*/  BRA.U UP0, `(.L_x_117) ;  /* 0x00000001000c7547 */ /* 0x000fea000b800000 */
[----:B------:R-:W-:-:S13]  /*7dd0*/  FSETP.NEU.AND P0, PT, R49, RZ, PT ;  /* 0x000000ff3100720b */ /* 0x000fda0003f0d000 */
[----:B------:R-:W-:Y:S05]  /*7de0*/  @!P0 EXIT ;  /* 0x000000000000894d */ /* 0x000fea0003800000 */
[----:B------:R-:W-:Y:S05]  /*7df0*/  BRA `(.L_x_116) ;  /* 0x00000000002c7947 */ /* 0x000fea0003800000 */
.L_x_117:
[----:B------:R-:W-:Y:S01]  /*7e00*/  ISETP.NE.AND P0, PT, R111, RZ, PT ;  /* 0x000000ff6f00720c */ /* 0x000fe20003f05270 */
[----:B------:R-:W-:-:S12]  /*7e10*/  BSSY.RECONVERGENT B0, `(.L_x_116) ;  /* 0x0000009000007945 */ /* 0x000fd80003800200 */
[----:B------:R-:W-:Y:S05]  /*7e20*/  @P0 BRA `(.L_x_118) ;  /* 0x0000000000140947 */ /* 0x000fea0003800000 */
[----:B------:R-:W1:Y:S02]  /*7e30*/  LDCU.64 UR4, c[0x0][0x888] ;  /* 0x00011100ff0477ac */ /* 0x000e640008000a00 */
[----:B-1----:R-:W-:-:S04]  /*7e40*/  ISETP.NE.U32.AND P0, PT, RZ, UR4, PT ;  /* 0x00000004ff007c0c */ /* 0x002fc8000bf05070 */
[----:B------:R-:W-:-:S13]  /*7e50*/  ISETP.NE.AND.EX P0, PT, RZ, UR5, PT, P0 ;  /* 0x00000005ff007c0c */ /* 0x000fda000bf05300 */
[----:B------:R-:W-:Y:S05]  /*7e60*/  @!P0 EXIT ;  /* 0x000000000000894d */ /* 0x000fea0003800000 */
[----:B------:R-:W-:Y:S05]  /*7e70*/  BRA `(.L_x_119) ;  /* 0x0000000000087947 */ /* 0x000fea0003800000 */
.L_x_118:
[----:B------:R-:W-:-:S13]  /*7e80*/  FSETP.NEU.AND P0, PT, R49, RZ, PT ;  /* 0x000000ff3100720b */ /* 0x000fda0003f0d000 */
[----:B------:R-:W-:Y:S05]  /*7e90*/  @!P0 EXIT ;  /* 0x000000000000894d */ /* 0x000fea0003800000 */
.L_x_119:
[----:B------:R-:W-:Y:S05]  /*7ea0*/  BSYNC.RECONVERGENT B0 ;  /* 0x0000000000007941 */ /* 0x000fea0003800200 */
.L_x_116:
[----:B------:R-:W-:Y:S01]  /*7eb0*/  ULEA UR4, UR53, UR52, 0x3 ;  /* 0x0000003435047291 */ /* 0x000fe2000f8e18ff */
[----:B------:R-:W-:-:S04]  /*7ec0*/  DEPBAR.LE SB0, 0x0 ;  /* 0x000080000000791a */ /* 0x000fc80000000000 */
[----:B------:R-:W-:-:S04]  /*7ed0*/  UIADD3 UR4, UPT, UPT, UR4, 0x118, URZ ;  /* 0x0000011804047890 */ /* 0x000fc8000fffe0ff */
[----:B------:R-:W-:-:S09]  /*7ee0*/  UPRMT UR4, UR45, 0x654, UR4 ;  /* 0x000006542d047896 */ /* 0x000fd20008000004 */
[----:B------:R-:W-:Y:S01]  /*7ef0*/  SYNCS.ARRIVE.TRANS64.RED.A1T0 RZ, [UR4], RZ ;  /* 0x000000ffffff79a7 */ /* 0x000fe20008100404 */
[----:B------:R-:W-:Y:S05]  /*7f00*/  EXIT ;  /* 0x000000000000794d */ /* 0x000fea0003800000 */
.L_x_20:
[----:B------:R-:W-:Y:S07]  /*7f10*/  MOV R2, UR9 ;  /* 0x0000000900027c02 */ /* 0x000fee0008000f00 */
.L_x_120:
[----:B-1----:R1:W2:Y:S02]  /*7f20*/  SYNCS.PHASECHK.TRANS64.TRYWAIT P2, [R2+URZ+0x80], R4 ;  /* 0x00008004020075a7 */ /* 0x0022a400080411ff */
[----:B--2---:R-:W-:Y:S05]  /*7f30*/  @!P2 NANOSLEEP.SYNCS 0x989680 ;  /* 0x009896800000a95d */ /* 0x004fea0003900000 */
[----:B------:R-:W2:Y:S02]  /*7f40*/  @!P2 SYNCS.PHASECHK.TRANS64 P2, [R2+URZ+0x80], R4 ;  /* 0x000080040200a5a7 */ /* 0x000ea400080410ff */
[----:B--2---:R-:W-:Y:S05]  /*7f50*/  @!P2 BRA `(.L_x_120) ;  /* 0xfffffffc00f0a947 */ /* 0x004fea000383ffff */
[----:B------:R-:W-:Y:S05]  /*7f60*/  BRA `(.L_x_19) ;  /* 0xffffff98007c7947 */ /* 0x000fea000383ffff */
.L_x_26:
[----:B------:R-:W-:Y:S07]  /*7f70*/  MOV R2, UR9 ;  /* 0x0000000900027c02 */ /* 0x000fee0008000f00 */
.L_x_121:
[----:B-1----:R1:W2:Y:S02]  /*7f80*/  SYNCS.PHASECHK.TRANS64.TRYWAIT P1, [R2+URZ+0x80], R4 ;  /* 0x00008004020075a7 */ /* 0x0022a400080211ff */
[----:B--2---:R-:W-:Y:S05]  /*7f90*/  @!P1 NANOSLEEP.SYNCS 0x989680 ;  /* 0x009896800000995d */ /* 0x004fea0003900000 */
[----:B------:R-:W2:Y:S02]  /*7fa0*/  @!P1 SYNCS.PHASECHK.TRANS64 P1, [R2+URZ+0x80], R4 ;  /* 0x00008004020095a7 */ /* 0x000ea400080210ff */
[----:B--2---:R-:W-:Y:S05]  /*7fb0*/  @!P1 BRA `(.L_x_121) ;  /* 0xfffffffc00f09947 */ /* 0x004fea000383ffff */
[----:B------:R-:W-:Y:S05]  /*7fc0*/  BRA `(.L_x_25) ;  /* 0xffffff9c00e47947 */ /* 0x000fea000383ffff */
.L_x_30:
[----:B-1----:R-:W-:-:S07]  /*7fd0*/  MOV R2, UR22 ;  /* 0x0000001600027c02 */ /* 0x002fce0008000f00 */
.L_x_122:
[----:B-1----:R1:W2:Y:S02]  /*7fe0*/  SYNCS.PHASECHK.TRANS64.TRYWAIT P1, [R2+URZ+0x140], R3 ;  /* 0x00014003020075a7 */ /* 0x0022a400080211ff */
[----:B--2---:R-:W-:Y:S05]  /*7ff0*/  @!P1 NANOSLEEP.SYNCS 0x989680 ;  /* 0x009896800000995d */ /* 0x004fea0003900000 */
[----:B------:R-:W2:Y:S02]  /*8000*/  @!P1 SYNCS.PHASECHK.TRANS64 P1, [R2+URZ+0x140], R3 ;  /* 0x00014003020095a7 */ /* 0x000ea400080210ff */
[----:B--2---:R-:W-:Y:S05]  /*8010*/  @!P1 BRA `(.L_x_122) ;  /* 0xfffffffc00f09947 */ /* 0x004fea000383ffff */
[----:B------:R-:W-:Y:S05]  /*8020*/  BRA `(.L_x_123) ;  /* 0xffffffa000a87947 */ /* 0x000fea000383ffff */
.L_x_34:
[----:B------:R-:W-:-:S07]  /*8030*/  MOV R0, UR4 ;  /* 0x0000000400007c02 */ /* 0x000fce0008000f00 */
.L_x_124:
[----:B-1----:R1:W2:Y:S02]  /*8040*/  SYNCS.PHASECHK.TRANS64.TRYWAIT P0, [R0+URZ], R2 ;  /* 0x00000002000075a7 */ /* 0x0022a400080011ff */
[----:B--2---:R-:W-:Y:S05]  /*8050*/  @!P0 NANOSLEEP.SYNCS 0x989680 ;  /* 0x009896800000895d */ /* 0x004fea0003900000 */
[----:B------:R-:W2:Y:S02]  /*8060*/  @!P0 SYNCS.PHASECHK.TRANS64 P0, [R0+URZ], R2 ;  /* 0x00000002000085a7 */ /* 0x000ea400080010ff */
[----:B--2---:R-:W-:Y:S05]  /*8070*/  @!P0 BRA `(.L_x_124) ;  /* 0xfffffffc00f08947 */ /* 0x004fea000383ffff */
[----:B------:R-:W-:Y:S05]  /*8080*/  BRA `(.L_x_125) ;  /* 0xffffffa800007947 */ /* 0x000fea000383ffff */
.L_x_35:
[----:B------:R-:W-:-:S07]  /*8090*/  MOV R0, UR4 ;  /* 0x0000000400007c02 */ /* 0x000fce0008000f00 */
.L_x_126:
[----:B-1----:R1:W2:Y:S02]  /*80a0*/  SYNCS.PHASECHK.TRANS64.TRYWAIT P0, [R0+URZ], R2 ;  /* 0x00000002000075a7 */ /* 0x0022a400080011ff */
[----:B--2---:R-:W-:Y:S05]  /*80b0*/  @!P0 NANOSLEEP.SYNCS 0x989680 ;  /* 0x009896800000895d */ /* 0x004fea0003900000 */
[----:B------:R-:W2:Y:S02]  /*80c0*/  @!P0 SYNCS.PHASECHK.TRANS64 P0, [R0+URZ], R2 ;  /* 0x00000002000085a7 */ /* 0x000ea400080010ff */
[----:B--2---:R-:W-:Y:S05]  /*80d0*/  @!P0 BRA `(.L_x_126) ;  /* 0xfffffffc00f08947 */ /* 0x004fea000383ffff */
[----:B------:R-:W-:Y:S05]  /*80e0*/  BRA `(.L_x_127) ;  /* 0xffffffa800107947 */ /* 0x000fea000383ffff */
.L_x_36:
[----:B------:R-:W-:-:S07]  /*80f0*/  MOV R0, UR4 ;  /* 0x0000000400007c02 */ /* 0x000fce0008000f00 */
.L_x_128:
[----:B-1----:R1:W2:Y:S02]  /*8100*/  SYNCS.PHASECHK.TRANS64.TRYWAIT P0, [R0+URZ], R2 ;  /* 0x00000002000075a7 */ /* 0x0022a400080011ff */
[----:B--2---:R-:W-:Y:S05]  /*8110*/  @!P0 NANOSLEEP.SYNCS 0x989680 ;  /* 0x009896800000895d */ /* 0x004fea0003900000 */
[----:B------:R-:W2:Y:S02]  /*8120*/  @!P0 SYNCS.PHASECHK.TRANS64 P0, [R0+URZ], R2 ;  /* 0x00000002000085a7 */ /* 0x000ea400080010ff */
[----:B--2---:R-:W-:Y:S05]  /*8130*/  @!P0 BRA `(.L_x_128) ;  /* 0xfffffffc00f08947 */ /* 0x004fea000383ffff */
[----:B------:R-:W-:Y:S05]  /*8140*/  BRA `(.L_x_129) ;  /* 0xffffffa800207947 */ /* 0x000fea000383ffff */
.L_x_37:
[----:B------:R-:W-:-:S07]  /*8150*/  MOV R0, UR4 ;  /* 0x0000000400007c02 */ /* 0x000fce0008000f00 */
.L_x_130:
[----:B-1----:R1:W2:Y:S02]  /*8160*/  SYNCS.PHASECHK.TRANS64.TRYWAIT P0, [R0+URZ], R2 ;  /* 0x00000002000075a7 */ /* 0x0022a400080011ff */
[----:B--2---:R-:W-:Y:S05]  /*8170*/  @!P0 NANOSLEEP.SYNCS 0x989680 ;  /* 0x009896800000895d */ /* 0x004fea0003900000 */
[----:B------:R-:W2:Y:S02]  /*8180*/  @!P0 SYNCS.PHASECHK.TRANS64 P0, [R0+URZ], R2 ;  /* 0x00000002000085a7 */ /* 0x000ea400080010ff */
[----:B--2---:R-:W-:Y:S05]  /*8190*/  @!P0 BRA `(.L_x_130) ;  /* 0xfffffffc00f08947 */ /* 0x004fea000383ffff */
[----:B------:R-:W-:Y:S05]  /*81a0*/  BRA `(.L_x_131) ;  /* 0xffffffa800307947 */ /* 0x000fea000383ffff */
.L_x_38:
[----:B------:R-:W-:-:S07]  /*81b0*/  MOV R0, UR4 ;  /* 0x0000000400007c02 */ /* 0x000fce0008000f00 */
.L_x_132:
[----:B-1----:R1:W2:Y:S02]  /*81c0*/  SYNCS.PHASECHK.TRANS64.TRYWAIT P0, [R0+URZ], R2 ;  /* 0x00000002000075a7 */ /* 0x0022a400080011ff */
[----:B--2---:R-:W-:Y:S05]  /*81d0*/  @!P0 NANOSLEEP.SYNCS 0x989680 ;  /* 0x009896800000895d */ /* 0x004fea0003900000 */
[----:B------:R-:W2:Y:S02]  /*81e0*/  @!P0 SYNCS.PHASECHK.TRANS64 P0, [R0+URZ], R2 ;  /* 0x00000002000085a7 */ /* 0x000ea400080010ff */
[----:B--2---:R-:W-:Y:S05]  /*81f0*/  @!P0 BRA `(.L_x_132) ;  /* 0xfffffffc00f08947 */ /* 0x004fea000383ffff */
[----:B------:R-:W-:Y:S05]  /*8200*/  BRA `(.L_x_133) ;  /* 0xffffffa800407947 */ /* 0x000fea000383ffff */
.L_x_39:
[----:B------:R-:W-:-:S07]  /*8210*/  MOV R0, UR4 ;  /* 0x0000000400007c02 */ /* 0x000fce0008000f00 */
.L_x_134:
[----:B-1----:R1:W2:Y:S02]  /*8220*/  SYNCS.PHASECHK.TRANS64.TRYWAIT P0, [R0+URZ], R2 ;  /* 0x00000002000075a7 */ /* 0x0022a400080011ff */
[----:B--2---:R-:W-:Y:S05]  /*8230*/  @!P0 NANOSLEEP.SYNCS 0x989680 ;  /* 0x009896800000895d */ /* 0x004fea0003900000 */
[----:B------:R-:W2:Y:S02]  /*8240*/  @!P0 SYNCS.PHASECHK.TRANS64 P0, [R0+URZ], R2 ;  /* 0x00000002000085a7 */ /* 0x000ea400080010ff */
[----:B--2---:R-:W-:Y:S05]  /*8250*/  @!P0 BRA `(.L_x_134) ;  /* 0xfffffffc00f08947 */ /* 0x004fea000383ffff */
[----:B------:R-:W-:Y:S05]  /*8260*/  BRA `(.L_x_135) ;  /* 0xffffffa800507947 */ /* 0x000fea000383ffff */
.L_x_40:
[----:B------:R-:W-:-:S07]  /*8270*/  MOV R0, UR4 ;  /* 0x0000000400007c02 */ /* 0x000fce0008000f00 */
.L_x_136:
[----:B-1----:R1:W2:Y:S02]  /*8280*/  SYNCS.PHASECHK.TRANS64.TRYWAIT P0, [R0+URZ], R2 ;  /* 0x00000002000075a7 */ /* 0x0022a400080011ff */
[----:B--2---:R-:W-:Y:S05]  /*8290*/  @!P0 NANOSLEEP.SYNCS 0x989680 ;  /* 0x009896800000895d */ /* 0x004fea0003900000 */
[----:B------:R-:W2:Y:S02]  /*82a0*/  @!P0 SYNCS.PHASECHK.TRANS64 P0, [R0+URZ], R2 ;  /* 0x00000002000085a7 */ /* 0x000ea400080010ff */
[----:B--2---:R-:W-:Y:S05]  /*82b0*/  @!P0 BRA `(.L_x_136) ;  /* 0xfffffffc00f08947 */ /* 0x004fea000383ffff */
[----:B------:R-:W-:Y:S05]  /*82c0*/  BRA `(.L_x_137) ;  /* 0xffffffa800607947 */ /* 0x000fea000383ffff */
.L_x_41:
[----:B------:R-:W-:-:S07]  /*82d0*/  MOV R0, UR4 ;  /* 0x0000000400007c02 */ /* 0x000fce0008000f00 */
.L_x_138:
[----:B-1----:R1:W2:Y:S02]  /*82e0*/  SYNCS.PHASECHK.TRANS64.TRYWAIT P0, [R0+URZ], R2 ;  /* 0x00000002000075a7 */ /* 0x0022a400080011ff */
[----:B--2---:R-:W-:Y:S05]  /*82f0*/  @!P0 NANOSLEEP.SYNCS 0x989680 ;  /* 0x009896800000895d */ /* 0x004fea0003900000 */
[----:B------:R-:W2:Y:S02]  /*8300*/  @!P0 SYNCS.PHASECHK.TRANS64 P0, [R0+URZ], R2 ;  /* 0x00000002000085a7 */ /* 0x000ea400080010ff */
[----:B--2---:R-:W-:Y:S05]  /*8310*/  @!P0 BRA `(.L_x_138) ;  /* 0xfffffffc00f08947 */ /* 0x004fea000383ffff */
[----:B------:R-:W-:Y:S05]  /*8320*/  BRA `(.L_x_139) ;  /* 0xffffffa800707947 */ /* 0x000fea000383ffff */
.L_x_42:
[----:B------:R-:W-:-:S07]  /*8330*/  MOV R0, UR4 ;  /* 0x0000000400007c02 */ /* 0x000fce0008000f00 */
.L_x_140:
[----:B-1----:R1:W2:Y:S02]  /*8340*/  SYNCS.PHASECHK.TRANS64.TRYWAIT P0, [R0+URZ], R2 ;  /* 0x00000002000075a7 */ /* 0x0022a400080011ff */
[----:B--2---:R-:W-:Y:S05]  /*8350*/  @!P0 NANOSLEEP.SYNCS 0x989680 ;  /* 0x009896800000895d */ /* 0x004fea0003900000 */
[----:B------:R-:W2:Y:S02]  /*8360*/  @!P0 SYNCS.PHASECHK.TRANS64 P0, [R0+URZ], R2 ;  /* 0x00000002000085a7 */ /* 0x000ea400080010ff */
[----:B--2---:R-:W-:Y:S05]  /*8370*/  @!P0 BRA `(.L_x_140) ;  /* 0xfffffffc00f08947 */ /* 0x004fea000383ffff */
[----:B------:R-:W-:Y:S05]  /*8380*/  BRA `(.L_x_141) ;  /* 0xffffffa800807947 */ /* 0x000fea000383ffff */
.L_x_43:
[----:B------:R-:W-:-:S07]  /*8390*/  MOV R0, UR4 ;  /* 0x0000000400007c02 */ /* 0x000fce0008000f00 */
.L_x_142:
[----:B-1----:R1:W2:Y:S02]  /*83a0*/  SYNCS.PHASECHK.TRANS64.TRYWAIT P0, [R0+URZ], R2 ;  /* 0x00000002000075a7 */ /* 0x0022a400080011ff */
[----:B--2---:R-:W-:Y:S05]  /*83b0*/  @!P0 NANOSLEEP.SYNCS 0x989680 ;  /* 0x009896800000895d */ /* 0x004fea0003900000 */
[----:B------:R-:W2:Y:S02]  /*83c0*/  @!P0 SYNCS.PHASECHK.TRANS64 P0, [R0+URZ], R2 ;  /* 0x00000002000085a7 */ /* 0x000ea400080010ff */
[----:B--2---:R-:W-:Y:S05]  /*83d0*/  @!P0 BRA `(.L_x_142) ;  /* 0xfffffffc00f08947 */ /* 0x004fea000383ffff */
[----:B------:R-:W-:Y:S05]  /*83e0*/  BRA `(.L_x_143) ;  /* 0xffffffa800907947 */ /* 0x000fea000383ffff */
.L_x_44:
[----:B------:R-:W-:-:S07]  /*83f0*/  MOV R0, UR4 ;  /* 0x0000000400007c02 */ /* 0x000fce0008000f00 */
.L_x_144:
[----:B-1----:R1:W2:Y:S02]  /*8400*/  SYNCS.PHASECHK.TRANS64.TRYWAIT P0, [R0+URZ], R2 ;  /* 0x00000002000075a7 */ /* 0x0022a400080011ff */
[----:B--2---:R-:W-:Y:S05]  /*8410*/  @!P0 NANOSLEEP.SYNCS 0x989680 ;  /* 0x009896800000895d */ /* 0x004fea0003900000 */
[----:B------:R-:W2:Y:S02]  /*8420*/  @!P0 SYNCS.PHASECHK.TRANS64 P0, [R0+URZ], R2 ;  /* 0x00000002000085a7 */ /* 0x000ea400080010ff */
[----:B--2---:R-:W-:Y:S05]  /*8430*/  @!P0 BRA `(.L_x_144) ;  /* 0xfffffffc00f08947 */ /* 0x004fea000383ffff */
[----:B------:R-:W-:Y:S05]  /*8440*/  BRA `(.L_x_145) ;  /* 0xffffffa800a07947 */ /* 0x000fea000383ffff */
.L_x_45:
[----:B------:R-:W-:-:S07]  /*8450*/  MOV R0, UR4 ;  /* 0x0000000400007c02 */ /* 0x000fce0008000f00 */
.L_x_146:
[----:B-1----:R1:W2:Y:S02]  /*8460*/  SYNCS.PHASECHK.TRANS64.TRYWAIT P0, [R0+URZ], R2 ;  /* 0x00000002000075a7 */ /* 0x0022a400080011ff */
[----:B--2---:R-:W-:Y:S05]  /*8470*/  @!P0 NANOSLEEP.SYNCS 0x989680 ;  /* 0x009896800000895d */ /* 0x004fea0003900000 */
[----:B------:R-:W2:Y:S02]  /*8480*/  @!P0 SYNCS.PHASECHK.TRANS64 P0, [R0+URZ], R2 ;  /* 0x00000002000085a7 */ /* 0x000ea400080010ff */
[----:B--2---:R-:W-:Y:S05]  /*8490*/  @!P0 BRA `(.L_x_146) ;  /* 0xfffffffc00f08947 */ /* 0x004fea000383ffff */
[----:B------:R-:W-:Y:S05]  /*84a0*/  BRA `(.L_x_147) ;  /* 0xffffffa800b07947 */ /* 0x000fea000383ffff */
.L_x_46:
[----:B------:R-:W-:-:S07]  /*84b0*/  MOV R0, UR4 ;  /* 0x0000000400007c02 */ /* 0x000fce0008000f00 */
.L_x_148:
[----:B-1----:R1:W2:Y:S02]  /*84c0*/  SYNCS.PHASECHK.TRANS64.TRYWAIT P0, [R0+URZ], R2 ;  /* 0x00000002000075a7 */ /* 0x0022a400080011ff */
[----:B--2---:R-:W-:Y:S05]  /*84d0*/  @!P0 NANOSLEEP.SYNCS 0x989680 ;  /* 0x009896800000895d */ /* 0x004fea0003900000 */
[----:B------:R-:W2:Y:S02]  /*84e0*/  @!P0 SYNCS.PHASECHK.TRANS64 P0, [R0+URZ], R2 ;  /* 0x00000002000085a7 */ /* 0x000ea400080010ff */
[----:B--2---:R-:W-:Y:S05]  /*84f0*/  @!P0 BRA `(.L_x_148) ;  /* 0xfffffffc00f08947 */ /* 0x004fea000383ffff */
[----:B------:R-:W-:Y:S05]  /*8500*/  BRA `(.L_x_149) ;  /* 0xffffffa800c07947 */ /* 0x000fea000383ffff */
.L_x_47:
[----:B------:R-:W-:-:S07]  /*8510*/  MOV R0, UR4 ;  /* 0x0000000400007c02 */ /* 0x000fce0008000f00 */
.L_x_150:
[----:B-1----:R1:W2:Y:S02]  /*8520*/  SYNCS.PHASECHK.TRANS64.TRYWAIT P0, [R0+URZ], R2 ;  /* 0x00000002000075a7 */ /* 0x0022a400080011ff */
[----:B--2---:R-:W-:Y:S05]  /*8530*/  @!P0 NANOSLEEP.SYNCS 0x989680 ;  /* 0x009896800000895d */ /* 0x004fea0003900000 */
[----:B------:R-:W2:Y:S02]  /*8540*/  @!P0 SYNCS.PHASECHK.TRANS64 P0, [R0+URZ], R2 ;  /* 0x00000002000085a7 */ /* 0x000ea400080010ff */
[----:B--2---:R-:W-:Y:S05]  /*8550*/  @!P0 BRA `(.L_x_150) ;  /* 0xfffffffc00f08947 */ /* 0x004fea000383ffff */
[----:B------:R-:W-:Y:S05]  /*8560*/  BRA `(.L_x_151) ;  /* 0xffffffa800d07947 */ /* 0x000fea000383ffff */
.L_x_48:
[----:B------:R-:W-:-:S07]  /*8570*/  MOV R0, UR4 ;  /* 0x0000000400007c02 */ /* 0x000fce0008000f00 */
.L_x_152:
[----:B-1----:R1:W2:Y:S02]  /*8580*/  SYNCS.PHASECHK.TRANS64.TRYWAIT P0, [R0+URZ], R2 ;  /* 0x00000002000075a7 */ /* 0x0022a400080011ff */
[----:B--2---:R-:W-:Y:S05]  /*8590*/  @!P0 NANOSLEEP.SYNCS 0x989680 ;  /* 0x009896800000895d */ /* 0x004fea0003900000 */
[----:B------:R-:W2:Y:S02]  /*85a0*/  @!P0 SYNCS.PHASECHK.TRANS64 P0, [R0+URZ], R2 ;  /* 0x00000002000085a7 */ /* 0x000ea400080010ff */
[----:B--2---:R-:W-:Y:S05]  /*85b0*/  @!P0 BRA `(.L_x_152) ;  /* 0xfffffffc00f08947 */ /* 0x004fea000383ffff */
[----:B------:R-:W-:Y:S05]  /*85c0*/  BRA `(.L_x_153) ;  /* 0xffffffa800e07947 */ /* 0x000fea000383ffff */
.L_x_51:
[----:B------:R-:W-:-:S07]  /*85d0*/  MOV R4, UR45 ;  /* 0x0000002d00047c02 */ /* 0x000fce0008000f00 */
.L_x_154:
[----:B-1----:R1:W2:Y:S02]  /*85e0*/  SYNCS.PHASECHK.TRANS64.TRYWAIT P1, [R4+URZ+0x148], R6 ;  /* 0x00014806040075a7 */ /* 0x0022a400080211ff */
[----:B--2---:R-:W-:Y:S05]  /*85f0*/  @!P1 NANOSLEEP.SYNCS 0x989680 ;  /* 0x009896800000995d */ /* 0x004fea0003900000 */
[----:B------:R-:W2:Y:S02]  /*8600*/  @!P1 SYNCS.PHASECHK.TRANS64 P1, [R4+URZ+0x148], R6 ;  /* 0x00014806040095a7 */ /* 0x000ea400080210ff */
[----:B--2---:R-:W-:Y:S05]  /*8610*/  @!P1 BRA `(.L_x_154) ;  /* 0xfffffffc00f09947 */ /* 0x004fea000383ffff */
[----:B------:R-:W-:Y:S05]  /*8620*/  BRA `(.L_x_155) ;  /* 0xffffffac00487947 */ /* 0x000fea000383ffff */
.L_x_52:
[----:B-1----:R-:W-:-:S07]  /*8630*/  MOV R4, UR45 ;  /* 0x0000002d00047c02 */ /* 0x002fce0008000f00 */
.L_x_156:
[----:B-1----:R1:W2:Y:S02]  /*8640*/  SYNCS.PHASECHK.TRANS64.TRYWAIT P1, [R4+URZ+0x140], R5 ;  /* 0x00014005040075a7 */ /* 0x0022a400080211ff */
[----:B--2---:R-:W-:Y:S05]  /*8650*/  @!P1 NANOSLEEP.SYNCS 0x989680 ;  /* 0x009896800000995d */ /* 0x004fea0003900000 */
[----:B------:R-:W2:Y:S02]  /*8660*/  @!P1 SYNCS.PHASECHK.TRANS64 P1, [R4+URZ+0x140], R5 ;  /* 0x00014005040095a7 */ /* 0x000ea400080210ff */
[----:B--2---:R-:W-:Y:S05]  /*8670*/  @!P1 BRA `(.L_x_156) ;  /* 0xfffffffc00f09947 */ /* 0x004fea000383ffff */
[----:B------:R-:W-:Y:S05]  /*8680*/  BRA `(.L_x_157) ;  /* 0xffffffac00507947 */ /* 0x000fea000383ffff */
.L_x_60:
[----:B------:R-:W-:-:S07]  /*8690*/  MOV R0, UR6 ;  /* 0x0000000600007c02 */ /* 0x000fce0008000f00 */
.L_x_158:
[----:B-1----:R1:W2:Y:S02]  /*86a0*/  SYNCS.PHASECHK.TRANS64.TRYWAIT P0, [R0+URZ+0x140], R4 ;  /* 0x00014004000075a7 */ /* 0x0022a400080011ff */
[----:B--2---:R-:W-:Y:S05]  /*86b0*/  @!P0 NANOSLEEP.SYNCS 0x989680 ;  /* 0x009896800000895d */ /* 0x004fea0003900000 */
[----:B------:R-:W2:Y:S02]  /*86c0*/  @!P0 SYNCS.PHASECHK.TRANS64 P0, [R0+URZ+0x140], R4 ;  /* 0x00014004000085a7 */ /* 0x000ea400080010ff */
[----:B--2---:R-:W-:Y:S05]  /*86d0*/  @!P0 BRA `(.L_x_158) ;  /* 0xfffffffc00f08947 */ /* 0x004fea000383ffff */
[----:B------:R-:W-:Y:S05]  /*86e0*/  BRA `(.L_x_159) ;  /* 0xffffffb000c47947 */ /* 0x000fea000383ffff */
.L_x_61:
[----:B------:R-:W-:-:S07]  /*86f0*/  MOV R4, UR8 ;  /* 0x0000000800047c02 */ /* 0x000fce0008000f00 */
.L_x_160:
[----:B-1----:R1:W2:Y:S02]  /*8700*/  SYNCS.PHASECHK.TRANS64.TRYWAIT P0, [R4+URZ+0x160], R0 ;  /* 0x00016000040075a7 */ /* 0x0022a400080011ff */
[----:B--2---:R-:W-:Y:S05]  /*8710*/  @!P0 NANOSLEEP.SYNCS 0x989680 ;  /* 0x009896800000895d */ /* 0x004fea0003900000 */
[----:B------:R-:W2:Y:S02]  /*8720*/  @!P0 SYNCS.PHASECHK.TRANS64 P0, [R4+URZ+0x160], R0 ;  /* 0x00016000040085a7 */ /* 0x000ea400080010ff */
[----:B--2---:R-:W-:Y:S05]  /*8730*/  @!P0 BRA `(.L_x_160) ;  /* 0xfffffffc00f08947 */ /* 0x004fea000383ffff */
[----:B------:R-:W-:Y:S05]  /*8740*/  BRA `(.L_x_161) ;  /* 0xffffffb000e07947 */ /* 0x000fea000383ffff */
.L_x_64:
[----:B-1----:R-:W-:Y:S07]  /*8750*/  MOV R0, UR7 ;  /* 0x0000000700007c02 */ /* 0x002fee0008000f00 */
.L_x_162:
[----:B-1----:R1:W2:Y:S02]  /*8760*/  SYNCS.PHASECHK.TRANS64.TRYWAIT P0, [R0+URZ], R5 ;  /* 0x00000005000075a7 */ /* 0x0022a400080011ff */
[----:B--2---:R-:W-:Y:S05]  /*8770*/  @!P0 NANOSLEEP.SYNCS 0x989680 ;  /* 0x009896800000895d */ /* 0x004fea0003900000 */
[----:B------:R-:W2:Y:S02]  /*8780*/  @!P0 SYNCS.PHASECHK.TRANS64 P0, [R0+URZ], R5 ;  /* 0x00000005000085a7 */ /* 0x000ea400080010ff */
[----:B--2---:R-:W-:Y:S05]  /*8790*/  @!P0 BRA `(.L_x_162) ;  /* 0xfffffffc00f08947 */ /* 0x004fea000383ffff */
[----:B------:R-:W-:Y:S05]  /*87a0*/  BRA `(.L_x_63) ;  /* 0xffffffb400047947 */ /* 0x000fea000383ffff */
.L_x_67:
[----:B------:R-:W-:-:S07]  /*87b0*/  MOV R0, UR5 ;  /* 0x0000000500007c02 */ /* 0x000fce0008000f00 */
.L_x_163:
[----:B-1----:R1:W4:Y:S02]  /*87c0*/  SYNCS.PHASECHK.TRANS64.TRYWAIT P0, [R0+URZ], R2 ;  /* 0x00000002000075a7 */ /* 0x00232400080011ff */
[----:B----4-:R-:W-:Y:S05]  /*87d0*/  @!P0 NANOSLEEP.SYNCS 0x989680 ;  /* 0x009896800000895d */ /* 0x010fea0003900000 */
[----:B------:R-:W4:Y:S02]  /*87e0*/  @!P0 SYNCS.PHASECHK.TRANS64 P0, [R0+URZ], R2 ;  /* 0x00000002000085a7 */ /* 0x000f2400080010ff */
[----:B----4-:R-:W-:Y:S05]  /*87f0*/  @!P0 BRA `(.L_x_163) ;  /* 0xfffffffc00f08947 */ /* 0x010fea000383ffff */
[----:B------:R-:W-:Y:S05]  /*8800*/  BRA `(.L_x_164) ;  /* 0xffffffb400cc7947 */ /* 0x000fea000383ffff */
.L_x_68:
[----:B------:R-:W-:-:S07]  /*8810*/  MOV R0, UR7 ;  /* 0x0000000700007c02 */ /* 0x000fce0008000f00 */
.L_x_165:
[----:B-1----:R1:W4:Y:S02]  /*8820*/  SYNCS.PHASECHK.TRANS64.TRYWAIT P0, [R0+URZ], R2 ;  /* 0x00000002000075a7 */ /* 0x00232400080011ff */
[----:B----4-:R-:W-:Y:S05]  /*8830*/  @!P0 NANOSLEEP.SYNCS 0x989680 ;  /* 0x009896800000895d */ /* 0x010fea0003900000 */
[----:B------:R-:W4:Y:S02]  /*8840*/  @!P0 SYNCS.PHASECHK.TRANS64 P0, [R0+URZ], R2 ;  /* 0x00000002000085a7 */ /* 0x000f2400080010ff */
[----:B----4-:R-:W-:Y:S05]  /*8850*/  @!P0 BRA `(.L_x_165) ;  /* 0xfffffffc00f08947 */ /* 0x010fea000383ffff */
[----:B------:R-:W-:Y:S05]  /*8860*/  BRA `(.L_x_166) ;  /* 0xffffffb400d87947 */ /* 0x000fea000383ffff */
.L_x_73:
[----:B------:R-:W-:Y:S07]  /*8870*/  MOV R0, UR7 ;  /* 0x0000000700007c02 */ /* 0x000fee0008000f00 */
.L_x_167:
[----:B--2---:R2:W3:Y:S02]  /*8880*/  SYNCS.PHASECHK.TRANS64.TRYWAIT P0, [R0+URZ+0x140], R2 ;  /* 0x00014002000075a7 */ /* 0x0044e400080011ff */
[----:B---3--:R-:W-:Y:S05]  /*8890*/  @!P0 NANOSLEEP.SYNCS 0x989680 ;  /* 0x009896800000895d */ /* 0x008fea0003900000 */
[----:B------:R-:W3:Y:S02]  /*88a0*/  @!P0 SYNCS.PHASECHK.TRANS64 P0, [R0+URZ+0x140], R2 ;  /* 0x00014002000085a7 */ /* 0x000ee400080010ff */
[----:B---3--:R-:W-:Y:S05]  /*88b0*/  @!P0 BRA `(.L_x_167) ;  /* 0xfffffffc00f08947 */ /* 0x008fea000383ffff */
[----:B------:R-:W-:Y:S05]  /*88c0*/  BRA `(.L_x_168) ;  /* 0xffffffb800e87947 */ /* 0x000fea000383ffff */
.L_x_76:
[----:B------:R-:W-:Y:S07]  /*88d0*/  MOV R0, UR7 ;  /* 0x0000000700007c02 */ /* 0x000fee0008000f00 */
.L_x_169:
[----:B--2---:R2:W3:Y:S02]  /*88e0*/  SYNCS.PHASECHK.TRANS64.TRYWAIT P0, [R0+URZ+0x138], R2 ;  /* 0x00013802000075a7 */ /* 0x0044e400080011ff */
[----:B---3--:R-:W-:Y:S05]  /*88f0*/  @!P0 NANOSLEEP.SYNCS 0x989680 ;  /* 0x009896800000895d */ /* 0x008fea0003900000 */
[----:B------:R-:W3:Y:S02]  /*8900*/  @!P0 SYNCS.PHASECHK.TRANS64 P0, [R0+URZ+0x138], R2 ;  /* 0x00013802000085a7 */ /* 0x000ee400080010ff */
[----:B---3--:R-:W-:Y:S05]  /*8910*/  @!P0 BRA `(.L_x_169) ;  /* 0xfffffffc00f08947 */ /* 0x008fea000383ffff */
[----:B------:R-:W-:Y:S05]  /*8920*/  BRA `(.L_x_75) ;  /* 0xffffffbc00c07947 */ /* 0x000fea000383ffff */
.L_x_79:
[----:B------:R-:W-:Y:S07]  /*8930*/  MOV R2, UR17 ;  /* 0x0000001100027c02 */ /* 0x000fee0008000f00 */
.L_x_170:
[----:B-1----:R1:W2:Y:S02]  /*8940*/  SYNCS.PHASECHK.TRANS64.TRYWAIT P0, [R2+URZ+0x118], R0 ;  /* 0x00011800020075a7 */ /* 0x0022a400080011ff */
[----:B--2---:R-:W-:Y:S05]  /*8950*/  @!P0 NANOSLEEP.SYNCS 0x989680 ;  /* 0x009896800000895d */ /* 0x004fea0003900000 */
[----:B------:R-:W2:Y:S02]  /*8960*/  @!P0 SYNCS.PHASECHK.TRANS64 P0, [R2+URZ+0x118], R0 ;  /* 0x00011800020085a7 */ /* 0x000ea400080010ff */
[----:B--2---:R-:W-:Y:S05]  /*8970*/  @!P0 BRA `(.L_x_170) ;  /* 0xfffffffc00f08947 */ /* 0x004fea000383ffff */
[----:B------:R-:W-:Y:S05]  /*8980*/  BRA `(.L_x_171) ;  /* 0xffffffc0007c7947 */ /* 0x000fea000383ffff */
.L_x_80:
[----:B------:R-:W-:Y:S07]  /*8990*/  MOV R0, UR14 ;  /* 0x0000000e00007c02 */ /* 0x000fee0008000f00 */
.L_x_172:
[----:B-1----:R1:W2:Y:S02]  /*89a0*/  SYNCS.PHASECHK.TRANS64.TRYWAIT P0, [R0+URZ+0x118], R14 ;  /* 0x0001180e000075a7 */ /* 0x0022a400080011ff */
[----:B--2---:R-:W-:Y:S05]  /*89b0*/  @!P0 NANOSLEEP.SYNCS 0x989680 ;  /* 0x009896800000895d */ /* 0x004fea0003900000 */
[----:B------:R-:W2:Y:S02]  /*89c0*/  @!P0 SYNCS.PHASECHK.TRANS64 P0, [R0+URZ+0x118], R14 ;  /* 0x0001180e000085a7 */ /* 0x000ea400080010ff */
[----:B--2---:R-:W-:Y:S05]  /*89d0*/  @!P0 BRA `(.L_x_172) ;  /* 0xfffffffc00f08947 */ /* 0x004fea000383ffff */
[----:B------:R-:W-:Y:S05]  /*89e0*/  BRA `(.L_x_173) ;  /* 0xffffffc400147947 */ /* 0x000fea000383ffff */
.L_x_82:
[----:B------:R-:W-:-:S07]  /*89f0*/  MOV R0, UR4 ;  /* 0x0000000400007c02 */ /* 0x000fce0008000f00 */
.L_x_174:
[----:B-1----:R1:W3:Y:S02]  /*8a00*/  SYNCS.PHASECHK.TRANS64.TRYWAIT P0, [R0+URZ], R2 ;  /* 0x00000002000075a7 */ /* 0x0022e400080011ff */
[----:B---3--:R-:W-:Y:S05]  /*8a10*/  @!P0 NANOSLEEP.SYNCS 0x989680 ;  /* 0x009896800000895d */ /* 0x008fea0003900000 */
[----:B------:R-:W3:Y:S02]  /*8a20*/  @!P0 SYNCS.PHASECHK.TRANS64 P0, [R0+URZ], R2 ;  /* 0x00000002000085a7 */ /* 0x000ee400080010ff */
[----:B---3--:R-:W-:Y:S05]  /*8a30*/  @!P0 BRA `(.L_x_174) ;  /* 0xfffffffc00f08947 */ /* 0x008fea000383ffff */
[----:B------:R-:W-:Y:S05]  /*8a40*/  BRA `(.L_x_175) ;  /* 0xffffffc4008c7947 */ /* 0x000fea000383ffff */
.L_x_83:
[----:B-1----:R1:W3:Y:S02]  /*8a50*/  SYNCS.PHASECHK.TRANS64.TRYWAIT P0, [R2+URZ], R3 ;  /* 0x00000003020075a7 */ /* 0x0022e400080011ff */
[----:B---3--:R-:W-:Y:S05]  /*8a60*/  @!P0 NANOSLEEP.SYNCS 0x989680 ;  /* 0x009896800000895d */ /* 0x008fea0003900000 */
[----:B------:R-:W3:Y:S02]  /*8a70*/  @!P0 SYNCS.PHASECHK.TRANS64 P0, [R2+URZ], R3 ;  /* 0x00000003020085a7 */ /* 0x000ee400080010ff */
[----:B---3--:R-:W-:Y:S05]  /*8a80*/  @!P0 BRA `(.L_x_83) ;  /* 0xfffffffc00f08947 */ /* 0x008fea000383ffff */
[----:B------:R-:W-:Y:S05]  /*8a90*/  BRA `(.L_x_176) ;  /* 0xffffffc400b87947 */ /* 0x000fea000383ffff */
.L_x_85:
[----:B------:R-:W-:Y:S07]  /*8aa0*/  MOV R0, UR52 ;  /* 0x0000003400007c02 */ /* 0x000fee0008000f00 */
.L_x_177:
[----:B-1----:R1:W2:Y:S02]  /*8ab0*/  SYNCS.PHASECHK.TRANS64.TRYWAIT P0, [R0+URZ+0x140], R2 ;  /* 0x00014002000075a7 */ /* 0x0022a400080011ff */
[----:B--2---:R-:W-:Y:S05]  /*8ac0*/  @!P0 NANOSLEEP.SYNCS 0x989680 ;  /* 0x009896800000895d */ /* 0x004fea0003900000 */
[----:B------:R-:W2:Y:S02]  /*8ad0*/  @!P0 SYNCS.PHASECHK.TRANS64 P0, [R0+URZ+0x140], R2 ;  /* 0x00014002000085a7 */ /* 0x000ea400080010ff */
[----:B--2---:R-:W-:Y:S05]  /*8ae0*/  @!P0 BRA `(.L_x_177) ;  /* 0xfffffffc00f08947 */ /* 0x004fea000383ffff */
[----:B------:R-:W-:Y:S05]  /*8af0*/  BRA `(.L_x_178) ;  /* 0xffffffc800907947 */ /* 0x000fea000383ffff */
.L_x_95:
[----:B-1----:R1:W2:Y:S02]  /*8b00*/  SYNCS.PHASECHK.TRANS64.TRYWAIT P1, [R0+URZ+0x100], R3 ;  /* 0x00010003000075a7 */ /* 0x0022a400080211ff */
[----:B--2---:R-:W-:Y:S05]  /*8b10*/  @!P1 NANOSLEEP.SYNCS 0x989680 ;  /* 0x009896800000995d */ /* 0x004fea0003900000 */
[----:B------:R-:W2:Y:S02]  /*8b20*/  @!P1 SYNCS.PHASECHK.TRANS64 P1, [R0+URZ+0x100], R3 ;  /* 0x00010003000095a7 */ /* 0x000ea400080210ff */
[----:B--2---:R-:W-:Y:S05]  /*8b30*/  @!P1 BRA `(.L_x_95) ;  /* 0xfffffffc00f09947 */ /* 0x004fea000383ffff */
[----:B------:R-:W-:Y:S05]  /*8b40*/  BRA `(.L_x_94) ;  /* 0xffffffd400c87947 */ /* 0x000fea000383ffff */
.L_x_97:
[----:B-1----:R1:W4:Y:S02]  /*8b50*/  SYNCS.PHASECHK.TRANS64.TRYWAIT P0, [R65+URZ+0x150], R2 ;  /* 0x00015002410075a7 */ /* 0x00232400080011ff */
[----:B----4-:R-:W-:Y:S05]  /*8b60*/  @!P0 NANOSLEEP.SYNCS 0x989680 ;  /* 0x009896800000895d */ /* 0x010fea0003900000 */
[----:B------:R-:W4:Y:S02]  /*8b70*/  @!P0 SYNCS.PHASECHK.TRANS64 P0, [R65+URZ+0x150], R2 ;  /* 0x00015002410085a7 */ /* 0x000f2400080010ff */
[----:B----4-:R-:W-:Y:S05]  /*8b80*/  @!P0 BRA `(.L_x_97) ;  /* 0xfffffffc00f08947 */ /* 0x010fea000383ffff */
[----:B------:R-:W-:Y:S05]  /*8b90*/  BRA `(.L_x_96) ;  /* 0xffffffd800007947 */ /* 0x000fea000383ffff */
.L_x_108:
[----:B--2---:R2:W3:Y:S02]  /*8ba0*/  SYNCS.PHASECHK.TRANS64.TRYWAIT P0, [R3+URZ+0x100], R66 ;  /* 0x00010042030075a7 */ /* 0x0044e400080011ff */
[----:B---3--:R-:W-:Y:S05]  /*8bb0*/  @!P0 NANOSLEEP.SYNCS 0x989680 ;  /* 0x009896800000895d */ /* 0x008fea0003900000 */
[----:B------:R-:W3:Y:S02]  /*8bc0*/  @!P0 SYNCS.PHASECHK.TRANS64 P0, [R3+URZ+0x100], R66 ;  /* 0x00010042030085a7 */ /* 0x000ee400080010ff */
[----:B---3--:R-:W-:Y:S05]  /*8bd0*/  @!P0 BRA `(.L_x_108) ;  /* 0xfffffffc00f08947 */ /* 0x008fea000383ffff */
[----:B------:R-:W-:Y:S05]  /*8be0*/  BRA `(.L_x_107) ;  /* 0xffffffe000fc7947 */ /* 0x000fea000383ffff */
        .weak           $__internal_0_$__cuda_sm10x_tcgen05_guardrail_trap_col_being_dealloced_not_returned_by_alloc
        .type           $__internal_0_$__cuda_sm10x_tcgen05_guardrail_trap_col_being_dealloced_not_returned_by_alloc,@function
        .size           $__internal_0_$__cuda_sm10x_tcgen05_guardrail_trap_col_being_dealloced_not_returned_by_alloc,($__internal_1_$__cuda_sm10x_tcgen05_guardrail_trap_phase_invalid_during_alloc - $__internal_0_$__cuda_sm10x_tcgen05_guardrail_trap_col_being_dealloced_not_returned_by_alloc)
$__internal_0_$__cuda_sm10x_tcgen05_guardrail_trap_col_being_dealloced_not_returned_by_alloc:
[----:B------:R-:W-:Y:S05]  /*8bf0*/  BPT.TRAP 0x1 ;  /* 0x000000040000795c */ /* 0x000fea0000300000 */
[----:B------:R-:W-:-:S04]  /*8c00*/  MOV R3, 0x0 ;  /* 0x0000000000037802 */ /* 0x000fc80000000f00 */
[----:B------:R-:W-:Y:S05]  /*8c10*/  RET.REL.NODEC R2 `(_ZN7cutlass13device_kernelINS_4conv6kernel13ConvUniversalINS1_16ConvProblemShapeILNS1_8OperatorE0ELi2EEENS1_10collective14CollectiveConvINS1_47MainloopSm100TmaUmmaWarpSpecializedImplicitGemmILS5_0ELi16ELi2ELi1ELi2EN4cute5tupleIJNSA_1CILi1EEESD_SD_EEEEENSB_IJNSC_ILi128EEENSC_ILi64EEENSB_IJNSC_ILi32EEEEEEEEENS_6half_tESL_NSA_8TiledMMAINSA_8MMA_AtomIJNSA_20SM100_MMA_F16BF16_SSISL_SL_fLi128ELi64ELNSA_4UMMA5MajorE0ELSQ_0ELNSP_7ScaleInE0ELSR_0EEEEEENSA_6LayoutISE_NSB_IJNSC_ILi0EEESV_SV_EEEEENSB_IJNSA_10UnderscoreESY_SY_EEEEENS7_6detail27Sm100ImplicitGemmTileTraitsINSA_20SM90_TMA_LOAD_IM2COLENSA_14ComposedLayoutINSA_7SwizzleILi2ELi4ELi3EEENSA_18smem_ptr_flag_bitsILi16EEENSU_INSB_IJNSC_ILi8EEESI_EEENSB_IJSI_SD_EEEEEEEvEENS12_INSA_13SM90_TMA_LOADES1D_vEEEENS_8epilogue10collective18CollectiveEpilogueINS1I_23Sm100TmaWarpSpecializedILi3ELi2ELi32ELb1ELb0EEEJSK_NSB_IJNSU_ISG_SD_EENSU_ISI_SD_EEEEESL_NSB_IJNSB_IJlllEEESD_SV_EEESL_S1R_NS1I_6fusion15FusionCallbacksIS1M_NS1S_17LinearCombinationISL_fSL_fLNS_15FloatRoundStyleE2EEESK_S1P_JEEENSA_5SM1004TMEM4LOAD26SM100_TMEM_LOAD_32dp32b32xES13_S1D_NSA_39AutoVectorizingCopyWithAssumedAlignmentILi128EEENSA_21SM90_TMA_STORE_IM2COLES1D_S23_S23_EEEvvEEEEvNT_6ParamsE) ;  /* 0xffffff7002f87950 */ /* 0x000fea0003c3ffff */
        .weak           $__internal_1_$__cuda_sm10x_tcgen05_guardrail_trap_phase_invalid_during_alloc
        .type           $__internal_1_$__cuda_sm10x_tcgen05_guardrail_trap_phase_invalid_during_alloc,@function
        .size           $__internal_1_$__cuda_sm10x_tcgen05_guardrail_trap_phase_invalid_during_alloc,($__internal_2_$__cuda_sm10x_tcgen05_guardrail_trap_unallocated_columns_being_dealloced - $__internal_1_$__cuda_sm10x_tcgen05_guardrail_trap_phase_invalid_during_alloc)
$__internal_1_$__cuda_sm10x_tcgen05_guardrail_trap_phase_invalid_during_alloc:
[----:B------:R-:W-:Y:S05]  /*8c20*/  BPT.TRAP 0x1 ;  /* 0x000000040000795c */ /* 0x000fea0000300000 */
[----:B------:R-:W-:-:S04]  /*8c30*/  HFMA2 R3, -RZ, RZ, 0, 0 ;  /* 0x00000000ff037431 */ /* 0x000fc800000001ff */
[----:B------:R-:W-:Y:S05]  /*8c40*/  RET.REL.NODEC R2 `(_ZN7cutlass13device_kernelINS_4conv6kernel13ConvUniversalINS1_16ConvProblemShapeILNS1_8OperatorE0ELi2EEENS1_10collective14CollectiveConvINS1_47MainloopSm100TmaUmmaWarpSpecializedImplicitGemmILS5_0ELi16ELi2ELi1ELi2EN4cute5tupleIJNSA_1CILi1EEESD_SD_EEEEENSB_IJNSC_ILi128EEENSC_ILi64EEENSB_IJNSC_ILi32EEEEEEEEENS_6half_tESL_NSA_8TiledMMAINSA_8MMA_AtomIJNSA_20SM100_MMA_F16BF16_SSISL_SL_fLi128ELi64ELNSA_4UMMA5MajorE0ELSQ_0ELNSP_7ScaleInE0ELSR_0EEEEEENSA_6LayoutISE_NSB_IJNSC_ILi0EEESV_SV_EEEEENSB_IJNSA_10UnderscoreESY_SY_EEEEENS7_6detail27Sm100ImplicitGemmTileTraitsINSA_20SM90_TMA_LOAD_IM2COLENSA_14ComposedLayoutINSA_7SwizzleILi2ELi4ELi3EEENSA_18smem_ptr_flag_bitsILi16EEENSU_INSB_IJNSC_ILi8EEESI_EEENSB_IJSI_SD_EEEEEEEvEENS12_INSA_13SM90_TMA_LOADES1D_vEEEENS_8epilogue10collective18CollectiveEpilogueINS1I_23Sm100TmaWarpSpecializedILi3ELi2ELi32ELb1ELb0EEEJSK_NSB_IJNSU_ISG_SD_EENSU_ISI_SD_EEEEESL_NSB_IJNSB_IJlllEEESD_SV_EEESL_S1R_NS1I_6fusion15FusionCallbacksIS1M_NS1S_17LinearCombinationISL_fSL_fLNS_15FloatRoundStyleE2EEESK_S1P_JEEENSA_5SM1004TMEM4LOAD26SM100_TMEM_LOAD_32dp32b32xES13_S1D_NSA_39AutoVectorizingCopyWithAssumedAlignmentILi128EEENSA_21SM90_TMA_STORE_IM2COLES1D_S23_S23_EEEvvEEEEvNT_6ParamsE) ;  /* 0xffffff7002ec7950 */ /* 0x000fea0003c3ffff */
        .weak           $__internal_2_$__cuda_sm10x_tcgen05_guardrail_trap_unallocated_columns_being_dealloced
        .type           $__internal_2_$__cuda_sm10x_tcgen05_guardrail_trap_unallocated_columns_being_dealloced,@function
        .size           $__internal_2_$__cuda_sm10x_tcgen05_guardrail_trap_unallocated_columns_being_dealloced,(.L_x_180 - $__internal_2_$__cuda_sm10x_tcgen05_guardrail_trap_unallocated_columns_being_dealloced)
$__internal_2_$__cuda_sm10x_tcgen05_guardrail_trap_unallocated_columns_being_dealloced:
[----:B------:R-:W-:Y:S05]  /*8c50*/  BPT.TRAP 0x1 ;  /* 0x000000040000795c */ /* 0x000fea0000300000 */
[----:B------:R-:W-:-:S04]  /*8c60*/  MOV R3, 0x0 ;  /* 0x0000000000037802 */ /* 0x000fc80000000f00 */
[----:B------:R-:W-:Y:S05]  /*8c70*/  RET.REL.NODEC R2 `(_ZN7cutlass13device_kernelINS_4conv6kernel13ConvUniversalINS1_16ConvProblemShapeILNS1_8OperatorE0ELi2EEENS1_10collective14CollectiveConvINS1_47MainloopSm100TmaUmmaWarpSpecializedImplicitGemmILS5_0ELi16ELi2ELi1ELi2EN4cute5tupleIJNSA_1CILi1EEESD_SD_EEEEENSB_IJNSC_ILi128EEENSC_ILi64EEENSB_IJNSC_ILi32EEEEEEEEENS_6half_tESL_NSA_8TiledMMAINSA_8MMA_AtomIJNSA_20SM100_MMA_F16BF16_SSISL_SL_fLi128ELi64ELNSA_4UMMA5MajorE0ELSQ_0ELNSP_7ScaleInE0ELSR_0EEEEEENSA_6LayoutISE_NSB_IJNSC_ILi0EEESV_SV_EEEEENSB_IJNSA_10UnderscoreESY_SY_EEEEENS7_6detail27Sm100ImplicitGemmTileTraitsINSA_20SM90_TMA_LOAD_IM2COLENSA_14ComposedLayoutINSA_7SwizzleILi2ELi4ELi3EEENSA_18smem_ptr_flag_bitsILi16EEENSU_INSB_IJNSC_ILi8EEESI_EEENSB_IJSI_SD_EEEEEEEvEENS12_INSA_13SM90_TMA_LOADES1D_vEEEENS_8epilogue10collective18CollectiveEpilogueINS1I_23Sm100TmaWarpSpecializedILi3ELi2ELi32ELb1ELb0EEEJSK_NSB_IJNSU_ISG_SD_EENSU_ISI_SD_EEEEESL_NSB_IJNSB_IJlllEEESD_SV_EEESL_S1R_NS1I_6fusion15FusionCallbacksIS1M_NS1S_17LinearCombinationISL_fSL_fLNS_15FloatRoundStyleE2EEESK_S1P_JEEENSA_5SM1004TMEM4LOAD26SM100_TMEM_LOAD_32dp32b32xES13_S1D_NSA_39AutoVectorizingCopyWithAssumedAlignmentILi128EEENSA_21SM90_TMA_STORE_IM2COLES1D_S23_S23_EEEvvEEEEvNT_6ParamsE) ;  /* 0xffffff7002e07950 */ /* 0x000fea0003c3ffff */
.L_x_179:
[----:B------:R-:W-:-:S00]  /*8c80*/  BRA `(.L_x_179) ;  /* 0xfffffffc00fc7947 */ /* 0x000fc0000383ffff */
[----:B------:R-:W-:-:S00]  /*8c90*/  NOP ;  /* 0x0000000000007918 */ /* 0x000fc00000000000 */
        /* <DEDUP_REMOVED lines=14> */
.L_x_180:


//--------------------- .nv.global.init           --------------------------
	.section	.nv.global.init,"aw",@progbits
.nv.global.init:
	.type		$str$29,@object
	.size		$str$29,($str$30 - $str$29)
$str$29:
        /*0000*/ 	.byte	0x28, 0x61, 0x64, 0x64, 0x72, 0x65, 0x73, 0x73, 0x20, 0x26, 0x20, 0x6d, 0x61, 0x73, 0x6b, 0x29
        /*0010*/ 	.byte	0x20, 0x3d, 0x3d, 0x20, 0x30, 0x00
	.type		$str$30,@object
	.size		$str$30,($str$28 - $str$30)
$str$30:
        /*0016*/ 	.byte	0x2f, 0x74, 0x6d, 0x70, 0x2f, 0x63, 0x75, 0x74, 0x6c, 0x61, 0x73, 0x73, 0x5f, 0x73, 0x77, 0x65
        /*0026*/ 	.byte	0x65, 0x70, 0x5f, 0x73, 0x72, 0x63, 0x2f, 0x69, 0x6e, 0x63, 0x6c, 0x75, 0x64, 0x65, 0x2f, 0x63
        /*0036*/ 	.byte	0x75, 0x74, 0x65, 0x2f, 0x70, 0x6f, 0x69, 0x6e, 0x74, 0x65, 0x72, 0x5f, 0x66, 0x6c, 0x61, 0x67
        /*0046*/ 	.byte	0x67, 0x65, 0x64, 0x2e, 0x68, 0x70, 0x70, 0x00
	.type		$str$28,@object
	.size		$str$28,($str$27 - $str$28)
$str$28:
        /*004e*/ 	.byte	0x2f, 0x74, 0x6d, 0x70, 0x2f, 0x63, 0x75, 0x74, 0x6c, 0x61, 0x73, 0x73, 0x5f, 0x73, 0x77, 0x65
        /*005e*/ 	.byte	0x65, 0x70, 0x5f, 0x73, 0x72, 0x63, 0x2f, 0x69, 0x6e, 0x63, 0x6c, 0x75, 0x64, 0x65, 0x2f, 0x63
        /*006e*/ 	.byte	0x75, 0x74, 0x65, 0x2f, 0x61, 0x74, 0x6f, 0x6d, 0x2f, 0x63, 0x6f, 0x70, 0x79, 0x5f, 0x74, 0x72
        /*007e*/ 	.byte	0x61, 0x69, 0x74, 0x73, 0x5f, 0x73, 0x6d, 0x31, 0x30, 0x30, 0x2e, 0x68, 0x70, 0x70, 0x00
	.type		$str$27,@object
	.size		$str$27,(__unnamed_1 - $str$27)
$str$27:
        /*008d*/ 	.byte	0x28, 0x28, 0x75, 0x69, 0x6e, 0x74, 0x33, 0x32, 0x5f, 0x74, 0x28, 0x74, 0x68, 0x72, 0x65, 0x61
        /*009d*/ 	.byte	0x64, 0x49, 0x64, 0x78, 0x2e, 0x78, 0x29, 0x20, 0x2f, 0x20, 0x33, 0x32, 0x29, 0x20, 0x25, 0x20
        /*00ad*/ 	.byte	0x34, 0x29, 0x20, 0x3d, 0x3d, 0x20, 0x28, 0x28, 0x28, 0x74, 0x6d, 0x65, 0x6d, 0x5f, 0x61, 0x64
        /*00bd*/ 	.byte	0x64, 0x72, 0x20, 0x3e, 0x3e, 0x20, 0x31, 0x36, 0x29, 0x20, 0x2f, 0x20, 0x33, 0x32, 0x29, 0x20
        /*00cd*/ 	.byte	0x25, 0x20, 0x34, 0x29, 0x00
	.type		__unnamed_1,@object
	.size		__unnamed_1,(__unnamed_2 - __unnamed_1)
__unnamed_1:
        /*00d2*/ 	.byte	0x61, 0x75, 0x74, 0x6f, 0x20, 0x63, 0x75, 0x74, 0x65, 0x3a, 0x3a, 0x61, 0x73, 0x5f, 0x70, 0x6f
        /* <DEDUP_REMOVED lines=24> */
        /*0262*/ 	.byte	0x3e, 0x3e, 0x3e, 0x3e, 0x5d, 0x00
	.type		__unnamed_2,@object
	.size		__unnamed_2,(.L_2 - __unnamed_2)
__unnamed_2:
        /* <DEDUP_REMOVED lines=42> */
        /*0508*/ 	.byte	0x3e, 0x3e, 0x5d, 0x00
.L_2:


//--------------------- .nv.shared._ZN7cutlass13device_kernelINS_4conv6kernel13ConvUniversalINS1_16ConvProblemShapeILNS1_8OperatorE0ELi2EEENS1_10collective14CollectiveConvINS1_47MainloopSm100TmaUmmaWarpSpecializedImplicitGemmILS5_0ELi16ELi2ELi1ELi2EN4cute5tupleIJNSA_1CILi1EEESD_SD_EEEEENSB_IJNSC_ILi128EEENSC_ILi64EEENSB_IJNSC_ILi32EEEEEEEEENS_6half_tESL_NSA_8TiledMMAINSA_8MMA_AtomIJNSA_20SM100_MMA_F16BF16_SSISL_SL_fLi128ELi64ELNSA_4UMMA5MajorE0ELSQ_0ELNSP_7ScaleInE0ELSR_0EEEEEENSA_6LayoutISE_NSB_IJNSC_ILi0EEESV_SV_EEEEENSB_IJNSA_10UnderscoreESY_SY_EEEEENS7_6detail27Sm100ImplicitGemmTileTraitsINSA_20SM90_TMA_LOAD_IM2COLENSA_14ComposedLayoutINSA_7SwizzleILi2ELi4ELi3EEENSA_18smem_ptr_flag_bitsILi16EEENSU_INSB_IJNSC_ILi8EEESI_EEENSB_IJSI_SD_EEEEEEEvEENS12_INSA_13SM90_TMA_LOADES1D_vEEEENS_8epilogue10collective18CollectiveEpilogueINS1I_23Sm100TmaWarpSpecializedILi3ELi2ELi32ELb1ELb0EEEJSK_NSB_IJNSU_ISG_SD_EENSU_ISI_SD_EEEEESL_NSB_IJNSB_IJlllEEESD_SV_EEESL_S1R_NS1I_6fusion15FusionCallbacksIS1M_NS1S_17LinearCombinationISL_fSL_fLNS_15FloatRoundStyleE2EEESK_S1P_JEEENSA_5SM1004TMEM4LOAD26SM100_TMEM_LOAD_32dp32b32xES13_S1D_NSA_39AutoVectorizingCopyWithAssumedAlignmentILi128EEENSA_21SM90_TMA_STORE_IM2COLES1D_S23_S23_EEEvvEEEEvNT_6ParamsE --------------------------
	.section	.nv.shared._ZN7cutlass13device_kernelINS_4conv6kernel13ConvUniversalINS1_16ConvProblemShapeILNS1_8OperatorE0ELi2EEENS1_10collective14CollectiveConvINS1_47MainloopSm100TmaUmmaWarpSpecializedImplicitGemmILS5_0ELi16ELi2ELi1ELi2EN4cute5tupleIJNSA_1CILi1EEESD_SD_EEEEENSB_IJNSC_ILi128EEENSC_ILi64EEENSB_IJNSC_ILi32EEEEEEEEENS_6half_tESL_NSA_8TiledMMAINSA_8MMA_AtomIJNSA_20SM100_MMA_F16BF16_SSISL_SL_fLi128ELi64ELNSA_4UMMA5MajorE0ELSQ_0ELNSP_7ScaleInE0ELSR_0EEEEEENSA_6LayoutISE_NSB_IJNSC_ILi0EEESV_SV_EEEEENSB_IJNSA_10UnderscoreESY_SY_EEEEENS7_6detail27Sm100ImplicitGemmTileTraitsINSA_20SM90_TMA_LOAD_IM2COLENSA_14ComposedLayoutINSA_7SwizzleILi2ELi4ELi3EEENSA_18smem_ptr_flag_bitsILi16EEENSU_INSB_IJNSC_ILi8EEESI_EEENSB_IJSI_SD_EEEEEEEvEENS12_INSA_13SM90_TMA_LOADES1D_vEEEENS_8epilogue10collective18CollectiveEpilogueINS1I_23Sm100TmaWarpSpecializedILi3ELi2ELi32ELb1ELb0EEEJSK_NSB_IJNSU_ISG_SD_EENSU_ISI_SD_EEEEESL_NSB_IJNSB_IJlllEEESD_SV_EEESL_S1R_NS1I_6fusion15FusionCallbacksIS1M_NS1S_17LinearCombinationISL_fSL_fLNS_15FloatRoundStyleE2EEESK_S1P_JEEENSA_5SM1004TMEM4LOAD26SM100_TMEM_LOAD_32dp32b32xES13_S1D_NSA_39AutoVectorizingCopyWithAssumedAlignmentILi128EEENSA_21SM90_TMA_STORE_IM2COLES1D_S23_S23_EEEvvEEEEvNT_6ParamsE,"aw",@nobits
	.sectionflags	@""
	.align	16
	.zero		1024


//--------------------- .nv.shared.reserved.0     --------------------------
	.section	.nv.shared.reserved.0,"aw",@nobits
	.weak		__nv_reservedSMEM_offset_0_alias
	.size		__nv_reservedSMEM_offset_0_alias, 0, 64
	.other		__nv_reservedSMEM_offset_0_alias,@"STO_CUDA_RESERVED_SHARED STV_DEFAULT"
__nv_reservedSMEM_offset_0_alias:
	.zero		0
.nv.shared.reserved.0:
	.zero		64
	.weak		__nv_reservedSMEM_tcgen05_partition
	.type		__nv_reservedSMEM_tcgen05_partition,@object
	.size		__nv_reservedSMEM_tcgen05_partition,(.L_0 - __nv_reservedSMEM_tcgen05_partition)
__nv_reservedSMEM_tcgen05_partition:
	.zero		32
.L_0:


//--------------------- .nv.global                --------------------------
	.section	.nv.global,"aw",@nobits
.nv.global:
	.type		_ZN39_INTERNAL_a5aef0c1_4_k_cu_5a89e248_26704cute1_E,@object
	.size		_ZN39_INTERNAL_a5aef0c1_4_k_cu_5a89e248_26704cute1_E,(_ZN39_INTERNAL_a5aef0c1_4_k_cu_5a89e248_26704cuda3std3__45__cpo6cbeginE - _ZN39_INTERNAL_a5aef0c1_4_k_cu_5a89e248_26704cute1_E)
_ZN39_INTERNAL_a5aef0c1_4_k_cu_5a89e248_26704cute1_E:
	.zero		1
	.type		_ZN39_INTERNAL_a5aef0c1_4_k_cu_5a89e248_26704cuda3std3__45__cpo6cbeginE,@object
	.size		_ZN39_INTERNAL_a5aef0c1_4_k_cu_5a89e248_26704cuda3std3__45__cpo6cbeginE,(_ZN39_INTERNAL_a5aef0c1_4_k_cu_5a89e248_26704cuda3std3__48in_placeE - _ZN39_INTERNAL_a5aef0c1_4_k_cu_5a89e248_26704cuda3std3__45__cpo6cbeginE)
_ZN39_INTERNAL_a5aef0c1_4_k_cu_5a89e248_26704cuda3std3__45__cpo6cbeginE:
	.zero		1
	.type		_ZN39_INTERNAL_a5aef0c1_4_k_cu_5a89e248_26704cuda3std3__48in_placeE,@object
	.size		_ZN39_INTERNAL_a5aef0c1_4_k_cu_5a89e248_26704cuda3std3__48in_placeE,(_ZN39_INTERNAL_a5aef0c1_4_k_cu_5a89e248_26704cuda3std6ranges3__45__cpo9iter_moveE - _ZN39_INTERNAL_a5aef0c1_4_k_cu_5a89e248_26704cuda3std3__48in_placeE)
_ZN39_INTERNAL_a5aef0c1_4_k_cu_5a89e248_26704cuda3std3__48in_placeE:
	.zero		1
	.type		_ZN39_INTERNAL_a5aef0c1_4_k_cu_5a89e248_26704cuda3std6ranges3__45__cpo9iter_moveE,@object
	.size		_ZN39_INTERNAL_a5aef0c1_4_k_cu_5a89e248_26704cuda3std6ranges3__45__cpo9iter_moveE,(_ZN39_INTERNAL_a5aef0c1_4_k_cu_5a89e248_26704cuda3std3__45__cpo5beginE - _ZN39_INTERNAL_a5aef0c1_4_k_cu_5a89e248_26704cuda3std6ranges3__45__cpo9iter_moveE)
_ZN39_INTERNAL_a5aef0c1_4_k_cu_5a89e248_26704cuda3std6ranges3__45__cpo9iter_moveE:
	.zero		1
	.type		_ZN39_INTERNAL_a5aef0c1_4_k_cu_5a89e248_26704cuda3std3__45__cpo5beginE,@object
	.size		_ZN39_INTERNAL_a5aef0c1_4_k_cu_5a89e248_26704cuda3std3__45__cpo5beginE,(_ZN39_INTERNAL_a5aef0c1_4_k_cu_5a89e248_26704cuda3std3__441_GLOBAL__N__a5aef0c1_4_k_cu_5a89e248_26706ignoreE - _ZN39_INTERNAL_a5aef0c1_4_k_cu_5a89e248_26704cuda3std3__45__cpo5beginE)
_ZN39_INTERNAL_a5aef0c1_4_k_cu_5a89e248_26704cuda3std3__45__cpo5beginE:
	.zero		1
	.type		_ZN39_INTERNAL_a5aef0c1_4_k_cu_5a89e248_26704cuda3std3__441_GLOBAL__N__a5aef0c1_4_k_cu_5a89e248_26706ignoreE,@object
	.size		_ZN39_INTERNAL_a5aef0c1_4_k_cu_5a89e248_26704cuda3std3__441_GLOBAL__N__a5aef0c1_4_k_cu_5a89e248_26706ignoreE,(_ZN39_INTERNAL_a5aef0c1_4_k_cu_5a89e248_26704cute7productE - _ZN39_INTERNAL_a5aef0c1_4_k_cu_5a89e248_26704cuda3std3__441_GLOBAL__N__a5aef0c1_4_k_cu_5a89e248_26706ignoreE)
_ZN39_INTERNAL_a5aef0c1_4_k_cu_5a89e248_26704cuda3std3__441_GLOBAL__N__a5aef0c1_4_k_cu_5a89e248_26706ignoreE:
	.zero		1
	.type		_ZN39_INTERNAL_a5aef0c1_4_k_cu_5a89e248_26704cute7productE,@object
	.size		_ZN39_INTERNAL_a5aef0c1_4_k_cu_5a89e248_26704cute7productE,(_ZN39_INTERNAL_a5aef0c1_4_k_cu_5a89e248_26704cuda3std3__45__cpo3endE - _ZN39_INTERNAL_a5aef0c1_4_k_cu_5a89e248_26704cute7productE)
_ZN39_INTERNAL_a5aef0c1_4_k_cu_5a89e248_26704cute7productE:
	.zero		1
	.type		_ZN39_INTERNAL_a5aef0c1_4_k_cu_5a89e248_26704cuda3std3__45__cpo3endE,@object
	.size		_ZN39_INTERNAL_a5aef0c1_4_k_cu_5a89e248_26704cuda3std3__45__cpo3endE,(_ZN39_INTERNAL_a5aef0c1_4_k_cu_5a89e248_26704cuda3std3__419piecewise_constructE - _ZN39_INTERNAL_a5aef0c1_4_k_cu_5a89e248_26704cuda3std3__45__cpo3endE)
_ZN39_INTERNAL_a5aef0c1_4_k_cu_5a89e248_26704cuda3std3__45__cpo3endE:
	.zero		1
	.type		_ZN39_INTERNAL_a5aef0c1_4_k_cu_5a89e248_26704cuda3std3__419piecewise_constructE,@object
	.size		_ZN39_INTERNAL_a5aef0c1_4_k_cu_5a89e248_26704cuda3std3__419piecewise_constructE,(_ZN39_INTERNAL_a5aef0c1_4_k_cu_5a89e248_26704cuda3std3__45__cpo4cendE - _ZN39_INTERNAL_a5aef0c1_4_k_cu_5a89e248_26704cuda3std3__419piecewise_constructE)
_ZN39_INTERNAL_a5aef0c1_4_k_cu_5a89e248_26704cuda3std3__419piecewise_constructE:
	.zero		1
	.type		_ZN39_INTERNAL_a5aef0c1_4_k_cu_5a89e248_26704cuda3std3__45__cpo4cendE,@object
	.size		_ZN39_INTERNAL_a5aef0c1_4_k_cu_5a89e248_26704cuda3std3__45__cpo4cendE,(_ZN39_INTERNAL_a5aef0c1_4_k_cu_5a89e248_26704cuda3std6ranges3__45__cpo4swapE - _ZN39_INTERNAL_a5aef0c1_4_k_cu_5a89e248_26704cuda3std3__45__cpo4cendE)
_ZN39_INTERNAL_a5aef0c1_4_k_cu_5a89e248_26704cuda3std3__45__cpo4cendE:
	.zero		1
	.type		_ZN39_INTERNAL_a5aef0c1_4_k_cu_5a89e248_26704cuda3std6ranges3__45__cpo4swapE,@object
	.size		_ZN39_INTERNAL_a5aef0c1_4_k_cu_5a89e248_26704cuda3std6ranges3__45__cpo4swapE,(.L_10 - _ZN39_INTERNAL_a5aef0c1_4_k_cu_5a89e248_26704cuda3std6ranges3__45__cpo4swapE)
_ZN39_INTERNAL_a5aef0c1_4_k_cu_5a89e248_26704cuda3std6ranges3__45__cpo4swapE:
	.zero		1
.L_10:


//--------------------- .nv.constant0._ZN7cutlass13device_kernelINS_4conv6kernel13ConvUniversalINS1_16ConvProblemShapeILNS1_8OperatorE0ELi2EEENS1_10collective14CollectiveConvINS1_47MainloopSm100TmaUmmaWarpSpecializedImplicitGemmILS5_0ELi16ELi2ELi1ELi2EN4cute5tupleIJNSA_1CILi1EEESD_SD_EEEEENSB_IJNSC_ILi128EEENSC_ILi64EEENSB_IJNSC_ILi32EEEEEEEEENS_6half_tESL_NSA_8TiledMMAINSA_8MMA_AtomIJNSA_20SM100_MMA_F16BF16_SSISL_SL_fLi128ELi64ELNSA_4UMMA5MajorE0ELSQ_0ELNSP_7ScaleInE0ELSR_0EEEEEENSA_6LayoutISE_NSB_IJNSC_ILi0EEESV_SV_EEEEENSB_IJNSA_10UnderscoreESY_SY_EEEEENS7_6detail27Sm100ImplicitGemmTileTraitsINSA_20SM90_TMA_LOAD_IM2COLENSA_14ComposedLayoutINSA_7SwizzleILi2ELi4ELi3EEENSA_18smem_ptr_flag_bitsILi16EEENSU_INSB_IJNSC_ILi8EEESI_EEENSB_IJSI_SD_EEEEEEEvEENS12_INSA_13SM90_TMA_LOADES1D_vEEEENS_8epilogue10collective18CollectiveEpilogueINS1I_23Sm100TmaWarpSpecializedILi3ELi2ELi32ELb1ELb0EEEJSK_NSB_IJNSU_ISG_SD_EENSU_ISI_SD_EEEEESL_NSB_IJNSB_IJlllEEESD_SV_EEESL_S1R_NS1I_6fusion15FusionCallbacksIS1M_NS1S_17LinearCombinationISL_fSL_fLNS_15FloatRoundStyleE2EEESK_S1P_JEEENSA_5SM1004TMEM4LOAD26SM100_TMEM_LOAD_32dp32b32xES13_S1D_NSA_39AutoVectorizingCopyWithAssumedAlignmentILi128EEENSA_21SM90_TMA_STORE_IM2COLES1D_S23_S23_EEEvvEEEEvNT_6ParamsE --------------------------
	.section	.nv.constant0._ZN7cutlass13device_kernelINS_4conv6kernel13ConvUniversalINS1_16ConvProblemShapeILNS1_8OperatorE0ELi2EEENS1_10collective14CollectiveConvINS1_47MainloopSm100TmaUmmaWarpSpecializedImplicitGemmILS5_0ELi16ELi2ELi1ELi2EN4cute5tupleIJNSA_1CILi1EEESD_SD_EEEEENSB_IJNSC_ILi128EEENSC_ILi64EEENSB_IJNSC_ILi32EEEEEEEEENS_6half_tESL_NSA_8TiledMMAINSA_8MMA_AtomIJNSA_20SM100_MMA_F16BF16_SSISL_SL_fLi128ELi64ELNSA_4UMMA5MajorE0ELSQ_0ELNSP_7ScaleInE0ELSR_0EEEEEENSA_6LayoutISE_NSB_IJNSC_ILi0EEESV_SV_EEEEENSB_IJNSA_10UnderscoreESY_SY_EEEEENS7_6detail27Sm100ImplicitGemmTileTraitsINSA_20SM90_TMA_LOAD_IM2COLENSA_14ComposedLayoutINSA_7SwizzleILi2ELi4ELi3EEENSA_18smem_ptr_flag_bitsILi16EEENSU_INSB_IJNSC_ILi8EEESI_EEENSB_IJSI_SD_EEEEEEEvEENS12_INSA_13SM90_TMA_LOADES1D_vEEEENS_8epilogue10collective18CollectiveEpilogueINS1I_23Sm100TmaWarpSpecializedILi3ELi2ELi32ELb1ELb0EEEJSK_NSB_IJNSU_ISG_SD_EENSU_ISI_SD_EEEEESL_NSB_IJNSB_IJlllEEESD_SV_EEESL_S1R_NS1I_6fusion15FusionCallbacksIS1M_NS1S_17LinearCombinationISL_fSL_fLNS_15FloatRoundStyleE2EEESK_S1P_JEEENSA_5SM1004TMEM4LOAD26SM100_TMEM_LOAD_32dp32b32xES13_S1D_NSA_39AutoVectorizingCopyWithAssumedAlignmentILi128EEENSA_21SM90_TMA_STORE_IM2COLES1D_S23_S23_EEEvvEEEEvNT_6ParamsE,"a",@progbits
	.sectionflags	@""
	.align	4
.nv.constant0._ZN7cutlass13device_kernelINS_4conv6kernel13ConvUniversalINS1_16ConvProblemShapeILNS1_8OperatorE0ELi2EEENS1_10collective14CollectiveConvINS1_47MainloopSm100TmaUmmaWarpSpecializedImplicitGemmILS5_0ELi16ELi2ELi1ELi2EN4cute5tupleIJNSA_1CILi1EEESD_SD_EEEEENSB_IJNSC_ILi128EEENSC_ILi64EEENSB_IJNSC_ILi32EEEEEEEEENS_6half_tESL_NSA_8TiledMMAINSA_8MMA_AtomIJNSA_20SM100_MMA_F16BF16_SSISL_SL_fLi128ELi64ELNSA_4UMMA5MajorE0ELSQ_0ELNSP_7ScaleInE0ELSR_0EEEEEENSA_6LayoutISE_NSB_IJNSC_ILi0EEESV_SV_EEEEENSB_IJNSA_10UnderscoreESY_SY_EEEEENS7_6detail27Sm100ImplicitGemmTileTraitsINSA_20SM90_TMA_LOAD_IM2COLENSA_14ComposedLayoutINSA_7SwizzleILi2ELi4ELi3EEENSA_18smem_ptr_flag_bitsILi16EEENSU_INSB_IJNSC_ILi8EEESI_EEENSB_IJSI_SD_EEEEEEEvEENS12_INSA_13SM90_TMA_LOADES1D_vEEEENS_8epilogue10collective18CollectiveEpilogueINS1I_23Sm100TmaWarpSpecializedILi3ELi2ELi32ELb1ELb0EEEJSK_NSB_IJNSU_ISG_SD_EENSU_ISI_SD_EEEEESL_NSB_IJNSB_IJlllEEESD_SV_EEESL_S1R_NS1I_6fusion15FusionCallbacksIS1M_NS1S_17LinearCombinationISL_fSL_fLNS_15FloatRoundStyleE2EEESK_S1P_JEEENSA_5SM1004TMEM4LOAD26SM100_TMEM_LOAD_32dp32b32xES13_S1D_NSA_39AutoVectorizingCopyWithAssumedAlignmentILi128EEENSA_21SM90_TMA_STORE_IM2COLES1D_S23_S23_EEEvvEEEEvNT_6ParamsE:
	.zero		2944


//--------------------- SYMBOLS --------------------------

	.type		.nv.reservedSmem.offset0,@object
	.size		.nv.reservedSmem.offset0,0x4
	.type		.nv.reservedSmem.cap,@object
	.size		.nv.reservedSmem.cap,0x4
	.type		__assertfail,@function
